// auto-generated by cutlass_sweep.conv — config: {"arch": "sm_100", "cluster_m": 1, "cluster_n": 1, "conv_kind": "dgrad", "dtype": "bf16", "ndim": 2, "tile_k": 64, "tile_m": 64, "tile_n": 128}
#include "cutlass/cutlass.h"
#include "cute/tensor.hpp"
#include "cutlass/kernel_hardware_info.hpp"
#include "cutlass/conv/convolution.h"
#include "cutlass/conv/dispatch_policy.hpp"
#include "cutlass/conv/collective/collective_builder.hpp"
#include "cutlass/conv/kernel/conv_universal.hpp"
#include "cutlass/conv/device/conv_universal_adapter.hpp"
#include "cutlass/epilogue/collective/collective_builder.hpp"

using namespace cute;
using Elem = cutlass::bfloat16_t;
using Acc  = float;
using LayoutAB = cutlass::layout::TensorNHWC;
using LayoutC  = cutlass::layout::TensorNHWC;
constexpr auto ConvOp = cutlass::conv::Operator::kDgrad;
using TileShape    = Shape<_64, _128, Shape<_64>>;
using ClusterShape = Shape<_1, _1, _1>;

using CollectiveEpilogue = typename cutlass::epilogue::collective::CollectiveBuilder<
    cutlass::arch::Sm100, cutlass::arch::OpClassTensorOp,
    TileShape, ClusterShape,
    cutlass::epilogue::collective::EpilogueTileAuto,
    Acc, Acc,
    Elem, LayoutC, 128 / cutlass::sizeof_bits<Elem>::value,
    Elem, LayoutC, 128 / cutlass::sizeof_bits<Elem>::value,
    cutlass::epilogue::collective::EpilogueScheduleAuto
  >::CollectiveOp;

using CollectiveMainloop = typename cutlass::conv::collective::CollectiveBuilder<
    cutlass::arch::Sm100, cutlass::arch::OpClassTensorOp, ConvOp,
    Elem, LayoutAB, 128 / cutlass::sizeof_bits<Elem>::value,
    Elem, LayoutAB, 128 / cutlass::sizeof_bits<Elem>::value,
    Acc,
    TileShape, ClusterShape,
    cutlass::conv::collective::StageCountAutoCarveout<
        static_cast<int>(sizeof(typename CollectiveEpilogue::SharedStorage))>,
    cutlass::conv::collective::KernelScheduleAuto
  >::CollectiveOp;

using ProblemShape = cutlass::conv::ConvProblemShape<
    ConvOp, CollectiveMainloop::DispatchPolicy::NumSpatialDimensions>;
using ConvKernel = cutlass::conv::kernel::ConvUniversal<
    ProblemShape, CollectiveMainloop, CollectiveEpilogue>;
using Conv = cutlass::conv::device::ConvUniversalAdapter<ConvKernel>;

auto* _anchor = &cutlass::device_kernel<ConvKernel>;


// ===== COMPILED SASS (sm_100a) =====

	.target	sm_100a

	.elftype	@"ET_EXEC"


//--------------------- .note.nv.tkinfo           --------------------------
	.section	.note.nv.tkinfo,"",@"SHT_NOTE"
	.sectionflags	@"SHF_NOTE_NV_TKINFO"
	.tkinfo
        /*0018*/ 	.word	0x00000002
        /*0030*/ 	.string	""
        /*0030*/ 	.string	"ptxas"
        /*0030*/ 	.string	"Cuda compilation tools, release 13.0, V13.0.88"
        /*0030*/ 	.string	"Build cuda_13.0.r13.0/compiler.36424714_0"
        /*0030*/ 	.string	"-arch sm_100a -m 64 "



//--------------------- .note.nv.cuinfo           --------------------------
	.section	.note.nv.cuinfo,"",@"SHT_NOTE"
	.sectionflags	@"SHF_NOTE_NV_CUINFO"
        /*0018*/ 	.short	0x0002
        /*001a*/ 	.short	0x0064
        /*001c*/ 	.short	0x0082
	.zero		2


//--------------------- .nv.info                  --------------------------
	.section	.nv.info,"",@"SHT_CUDA_INFO"
	.align	4


	//----- nvinfo : EIATTR_REGCOUNT
	.align		4
        /*0000*/ 	.byte	0x04, 0x2f
        /*0002*/ 	.short	(.L_19 - .L_18)
	.align		4
.L_18:
        /*0004*/ 	.word	index@(_ZN7cutlass13device_kernelINS_4conv6kernel13ConvUniversalINS1_16ConvProblemShapeILNS1_8OperatorE1ELi2EEENS1_10collective14CollectiveConvINS1_47MainloopSm100TmaUmmaWarpSpecializedImplicitGemmILS5_1ELi8ELi2ELi1ELi2EN4cute5tupleIJNSA_1CILi1EEESD_SD_EEEEENSB_IJNSC_ILi64EEENSC_ILi128EEENSB_IJSG_EEEEEENS_10bfloat16_tESK_NSA_8TiledMMAINSA_8MMA_AtomIJNSA_20SM100_MMA_F16BF16_SSISK_SK_fLi64ELi128ELNSA_4UMMA5MajorE0ELSP_1ELNSO_7ScaleInE0ELSQ_0EEEEEENSA_6LayoutISE_NSB_IJNSC_ILi0EEESU_SU_EEEEENSB_IJNSA_10UnderscoreESX_SX_EEEEENS7_6detail27Sm100ImplicitGemmTileTraitsINSA_20SM90_TMA_LOAD_IM2COLENSA_14ComposedLayoutINSA_7SwizzleILi3ELi4ELi3EEENSA_18smem_ptr_flag_bitsILi16EEENST_INSB_IJNSC_ILi8EEESG_EEENSB_IJSG_SD_EEEEEEEvEENS11_INSA_13SM90_TMA_LOADENS13_IS15_S17_NST_INSB_IJSG_S18_EEENSB_IJSD_SG_EEEEEEEvEEEENS_8epilogue10collective18CollectiveEpilogueINS1L_23Sm100TmaWarpSpecializedILi4ELi2ELi16ELb1ELb0EEEJSJ_NSB_IJNST_ISG_SD_EENST_INSC_ILi32EEESD_EEEEESK_NSB_IJNSB_IJlllEEESD_SU_EEESK_S1V_NS1L_6fusion15FusionCallbacksIS1P_NS1W_17LinearCombinationISK_fSK_fLNS_15FloatRoundStyleE2EEESJ_S1T_JEEENSA_5SM1004TMEM4LOAD26SM100_TMEM_LOAD_16dp256b4xES12_NS13_INS14_ILi2ELi4ELi3EEES17_NST_INSB_IJS18_S1R_EEENSB_IJS1R_SD_EEEEEEENSA_17SM75_U32x4_LDSM_NENSA_21SM90_TMA_STORE_IM2COLES2A_NSA_17SM90_U32x4_STSM_NENSA_39AutoVectorizingCopyWithAssumedAlignmentILi128EEEEEEvvEEEEvNT_6ParamsE)
        /*0008*/ 	.word	0x00000060


	//----- nvinfo : EIATTR_FRAME_SIZE
	.align		4
.L_19:
        /*000c*/ 	.byte	0x04, 0x11
        /*000e*/ 	.short	(.L_21 - .L_20)
	.align		4
.L_20:
        /*0010*/ 	.word	index@($__internal_2_$__cuda_sm10x_tcgen05_guardrail_trap_unallocated_columns_being_dealloced)
        /*0014*/ 	.word	0x00000008


	//----- nvinfo : EIATTR_FRAME_SIZE
	.align		4
.L_21:
        /*0018*/ 	.byte	0x04, 0x11
        /*001a*/ 	.short	(.L_23 - .L_22)
	.align		4
.L_22:
        /*001c*/ 	.word	index@($__internal_1_$__cuda_sm10x_tcgen05_guardrail_trap_phase_invalid_during_alloc)
        /*0020*/ 	.word	0x00000008


	//----- nvinfo : EIATTR_FRAME_SIZE
	.align		4
.L_23:
        /*0024*/ 	.byte	0x04, 0x11
        /*0026*/ 	.short	(.L_25 - .L_24)
	.align		4
.L_24:
        /*0028*/ 	.word	index@($__internal_0_$__cuda_sm10x_tcgen05_guardrail_trap_col_being_dealloced_not_returned_by_alloc)
        /*002c*/ 	.word	0x00000008


	//----- nvinfo : EIATTR_FRAME_SIZE
	.align		4
.L_25:
        /*0030*/ 	.byte	0x04, 0x11
        /*0032*/ 	.short	(.L_27 - .L_26)
	.align		4
.L_26:
        /*0034*/ 	.word	index@(_ZN7cutlass13device_kernelINS_4conv6kernel13ConvUniversalINS1_16ConvProblemShapeILNS1_8OperatorE1ELi2EEENS1_10collective14CollectiveConvINS1_47MainloopSm100TmaUmmaWarpSpecializedImplicitGemmILS5_1ELi8ELi2ELi1ELi2EN4cute5tupleIJNSA_1CILi1EEESD_SD_EEEEENSB_IJNSC_ILi64EEENSC_ILi128EEENSB_IJSG_EEEEEENS_10bfloat16_tESK_NSA_8TiledMMAINSA_8MMA_AtomIJNSA_20SM100_MMA_F16BF16_SSISK_SK_fLi64ELi128ELNSA_4UMMA5MajorE0ELSP_1ELNSO_7ScaleInE0ELSQ_0EEEEEENSA_6LayoutISE_NSB_IJNSC_ILi0EEESU_SU_EEEEENSB_IJNSA_10UnderscoreESX_SX_EEEEENS7_6detail27Sm100ImplicitGemmTileTraitsINSA_20SM90_TMA_LOAD_IM2COLENSA_14ComposedLayoutINSA_7SwizzleILi3ELi4ELi3EEENSA_18smem_ptr_flag_bitsILi16EEENST_INSB_IJNSC_ILi8EEESG_EEENSB_IJSG_SD_EEEEEEEvEENS11_INSA_13SM90_TMA_LOADENS13_IS15_S17_NST_INSB_IJSG_S18_EEENSB_IJSD_SG_EEEEEEEvEEEENS_8epilogue10collective18CollectiveEpilogueINS1L_23Sm100TmaWarpSpecializedILi4ELi2ELi16ELb1ELb0EEEJSJ_NSB_IJNST_ISG_SD_EENST_INSC_ILi32EEESD_EEEEESK_NSB_IJNSB_IJlllEEESD_SU_EEESK_S1V_NS1L_6fusion15FusionCallbacksIS1P_NS1W_17LinearCombinationISK_fSK_fLNS_15FloatRoundStyleE2EEESJ_S1T_JEEENSA_5SM1004TMEM4LOAD26SM100_TMEM_LOAD_16dp256b4xES12_NS13_INS14_ILi2ELi4ELi3EEES17_NST_INSB_IJS18_S1R_EEENSB_IJS1R_SD_EEEEEEENSA_17SM75_U32x4_LDSM_NENSA_21SM90_TMA_STORE_IM2COLES2A_NSA_17SM90_U32x4_STSM_NENSA_39AutoVectorizingCopyWithAssumedAlignmentILi128EEEEEEvvEEEEvNT_6ParamsE)
        /*0038*/ 	.word	0x00000008


	//----- nvinfo : EIATTR_MIN_STACK_SIZE
	.align		4
.L_27:
        /*003c*/ 	.byte	0x04, 0x12
        /*003e*/ 	.short	(.L_29 - .L_28)
	.align		4
.L_28:
        /*0040*/ 	.word	index@(_ZN7cutlass13device_kernelINS_4conv6kernel13ConvUniversalINS1_16ConvProblemShapeILNS1_8OperatorE1ELi2EEENS1_10collective14CollectiveConvINS1_47MainloopSm100TmaUmmaWarpSpecializedImplicitGemmILS5_1ELi8ELi2ELi1ELi2EN4cute5tupleIJNSA_1CILi1EEESD_SD_EEEEENSB_IJNSC_ILi64EEENSC_ILi128EEENSB_IJSG_EEEEEENS_10bfloat16_tESK_NSA_8TiledMMAINSA_8MMA_AtomIJNSA_20SM100_MMA_F16BF16_SSISK_SK_fLi64ELi128ELNSA_4UMMA5MajorE0ELSP_1ELNSO_7ScaleInE0ELSQ_0EEEEEENSA_6LayoutISE_NSB_IJNSC_ILi0EEESU_SU_EEEEENSB_IJNSA_10UnderscoreESX_SX_EEEEENS7_6detail27Sm100ImplicitGemmTileTraitsINSA_20SM90_TMA_LOAD_IM2COLENSA_14ComposedLayoutINSA_7SwizzleILi3ELi4ELi3EEENSA_18smem_ptr_flag_bitsILi16EEENST_INSB_IJNSC_ILi8EEESG_EEENSB_IJSG_SD_EEEEEEEvEENS11_INSA_13SM90_TMA_LOADENS13_IS15_S17_NST_INSB_IJSG_S18_EEENSB_IJSD_SG_EEEEEEEvEEEENS_8epilogue10collective18CollectiveEpilogueINS1L_23Sm100TmaWarpSpecializedILi4ELi2ELi16ELb1ELb0EEEJSJ_NSB_IJNST_ISG_SD_EENST_INSC_ILi32EEESD_EEEEESK_NSB_IJNSB_IJlllEEESD_SU_EEESK_S1V_NS1L_6fusion15FusionCallbacksIS1P_NS1W_17LinearCombinationISK_fSK_fLNS_15FloatRoundStyleE2EEESJ_S1T_JEEENSA_5SM1004TMEM4LOAD26SM100_TMEM_LOAD_16dp256b4xES12_NS13_INS14_ILi2ELi4ELi3EEES17_NST_INSB_IJS18_S1R_EEENSB_IJS1R_SD_EEEEEEENSA_17SM75_U32x4_LDSM_NENSA_21SM90_TMA_STORE_IM2COLES2A_NSA_17SM90_U32x4_STSM_NENSA_39AutoVectorizingCopyWithAssumedAlignmentILi128EEEEEEvvEEEEvNT_6ParamsE)
        /*0044*/ 	.word	0x00000008
.L_29:


//--------------------- .nv.compat                --------------------------
	.section	.nv.compat,"",@"SHT_CUDA_COMPAT_INFO"
	.align	4
        /*0000*/ 	.byte	0x02, 0x09, 0x01, 0x00, 0x02, 0x02, 0x02, 0x00, 0x02, 0x05, 0x05, 0x00, 0x03, 0x07, 0x01, 0x01
        /*0010*/ 	.byte	0x02, 0x03, 0x01, 0x00, 0x02, 0x06, 0x01, 0x00, 0x04, 0x0b, 0x08, 0x00, 0x09, 0x00, 0x00, 0x00
        /*0020*/ 	.byte	0x00, 0x00, 0x00, 0x00


//--------------------- .nv.info._ZN7cutlass13device_kernelINS_4conv6kernel13ConvUniversalINS1_16ConvProblemShapeILNS1_8OperatorE1ELi2EEENS1_10collective14CollectiveConvINS1_47MainloopSm100TmaUmmaWarpSpecializedImplicitGemmILS5_1ELi8ELi2ELi1ELi2EN4cute5tupleIJNSA_1CILi1EEESD_SD_EEEEENSB_IJNSC_ILi64EEENSC_ILi128EEENSB_IJSG_EEEEEENS_10bfloat16_tESK_NSA_8TiledMMAINSA_8MMA_AtomIJNSA_20SM100_MMA_F16BF16_SSISK_SK_fLi64ELi128ELNSA_4UMMA5MajorE0ELSP_1ELNSO_7ScaleInE0ELSQ_0EEEEEENSA_6LayoutISE_NSB_IJNSC_ILi0EEESU_SU_EEEEENSB_IJNSA_10UnderscoreESX_SX_EEEEENS7_6detail27Sm100ImplicitGemmTileTraitsINSA_20SM90_TMA_LOAD_IM2COLENSA_14ComposedLayoutINSA_7SwizzleILi3ELi4ELi3EEENSA_18smem_ptr_flag_bitsILi16EEENST_INSB_IJNSC_ILi8EEESG_EEENSB_IJSG_SD_EEEEEEEvEENS11_INSA_13SM90_TMA_LOADENS13_IS15_S17_NST_INSB_IJSG_S18_EEENSB_IJSD_SG_EEEEEEEvEEEENS_8epilogue10collective18CollectiveEpilogueINS1L_23Sm100TmaWarpSpecializedILi4ELi2ELi16ELb1ELb0EEEJSJ_NSB_IJNST_ISG_SD_EENST_INSC_ILi32EEESD_EEEEESK_NSB_IJNSB_IJlllEEESD_SU_EEESK_S1V_NS1L_6fusion15FusionCallbacksIS1P_NS1W_17LinearCombinationISK_fSK_fLNS_15FloatRoundStyleE2EEESJ_S1T_JEEENSA_5SM1004TMEM4LOAD26SM100_TMEM_LOAD_16dp256b4xES12_NS13_INS14_ILi2ELi4ELi3EEES17_NST_INSB_IJS18_S1R_EEENSB_IJS1R_SD_EEEEEEENSA_17SM75_U32x4_LDSM_NENSA_21SM90_TMA_STORE_IM2COLES2A_NSA_17SM90_U32x4_STSM_NENSA_39AutoVectorizingCopyWithAssumedAlignmentILi128EEEEEEvvEEEEvNT_6ParamsE --------------------------
	.section	.nv.info._ZN7cutlass13device_kernelINS_4conv6kernel13ConvUniversalINS1_16ConvProblemShapeILNS1_8OperatorE1ELi2EEENS1_10collective14CollectiveConvINS1_47MainloopSm100TmaUmmaWarpSpecializedImplicitGemmILS5_1ELi8ELi2ELi1ELi2EN4cute5tupleIJNSA_1CILi1EEESD_SD_EEEEENSB_IJNSC_ILi64EEENSC_ILi128EEENSB_IJSG_EEEEEENS_10bfloat16_tESK_NSA_8TiledMMAINSA_8MMA_AtomIJNSA_20SM100_MMA_F16BF16_SSISK_SK_fLi64ELi128ELNSA_4UMMA5MajorE0ELSP_1ELNSO_7ScaleInE0ELSQ_0EEEEEENSA_6LayoutISE_NSB_IJNSC_ILi0EEESU_SU_EEEEENSB_IJNSA_10UnderscoreESX_SX_EEEEENS7_6detail27Sm100ImplicitGemmTileTraitsINSA_20SM90_TMA_LOAD_IM2COLENSA_14ComposedLayoutINSA_7SwizzleILi3ELi4ELi3EEENSA_18smem_ptr_flag_bitsILi16EEENST_INSB_IJNSC_ILi8EEESG_EEENSB_IJSG_SD_EEEEEEEvEENS11_INSA_13SM90_TMA_LOADENS13_IS15_S17_NST_INSB_IJSG_S18_EEENSB_IJSD_SG_EEEEEEEvEEEENS_8epilogue10collective18CollectiveEpilogueINS1L_23Sm100TmaWarpSpecializedILi4ELi2ELi16ELb1ELb0EEEJSJ_NSB_IJNST_ISG_SD_EENST_INSC_ILi32EEESD_EEEEESK_NSB_IJNSB_IJlllEEESD_SU_EEESK_S1V_NS1L_6fusion15FusionCallbacksIS1P_NS1W_17LinearCombinationISK_fSK_fLNS_15FloatRoundStyleE2EEESJ_S1T_JEEENSA_5SM1004TMEM4LOAD26SM100_TMEM_LOAD_16dp256b4xES12_NS13_INS14_ILi2ELi4ELi3EEES17_NST_INSB_IJS18_S1R_EEENSB_IJS1R_SD_EEEEEEENSA_17SM75_U32x4_LDSM_NENSA_21SM90_TMA_STORE_IM2COLES2A_NSA_17SM90_U32x4_STSM_NENSA_39AutoVectorizingCopyWithAssumedAlignmentILi128EEEEEEvvEEEEvNT_6ParamsE,"",@"SHT_CUDA_INFO"
	.sectionflags	@""
	.align	4


	//----- nvinfo : EIATTR_CUDA_API_VERSION
	.align		4
        /*0000*/ 	.byte	0x04, 0x37
        /*0002*/ 	.short	(.L_31 - .L_30)
.L_30:
        /*0004*/ 	.word	0x00000082


	//----- nvinfo : EIATTR_KPARAM_INFO
	.align		4
.L_31:
        /*0008*/ 	.byte	0x04, 0x17
        /*000a*/ 	.short	(.L_33 - .L_32)
.L_32:
        /*000c*/ 	.word	0x00000000
        /*0010*/ 	.short	0x0000
        /*0012*/ 	.short	0x0000
        /*0014*/ 	.byte	0x00, 0xf0, 0x01, 0x20


	//----- nvinfo : EIATTR_AT_ENTRY_FRAGMENTS
	.align		4
.L_33:
        /*0018*/ 	.byte	0x04, 0x4f
        /*001a*/ 	.short	(.L_35 - .L_34)


	//   ....[0]....
.L_34:
        /*001c*/ 	.word	0x00000006


	//----- nvinfo : EIATTR_RESERVED_SMEM_USED
	.align		4
.L_35:
        /*0020*/ 	.byte	0x01, 0x41
	.zero		2


	//----- nvinfo : EIATTR_SPARSE_MMA_MASK
	.align		4
        /*0024*/ 	.byte	0x03, 0x50
        /*0026*/ 	.short	0x0000


	//----- nvinfo : EIATTR_TCGEN05_1CTA_USED
	.align		4
        /*0028*/ 	.byte	0x01, 0x51
	.zero		2


	//----- nvinfo : EIATTR_MAXREG_COUNT
	.align		4
        /*002c*/ 	.byte	0x03, 0x1b
        /*002e*/ 	.short	0x00ff


	//----- nvinfo : EIATTR_NUM_BARRIERS
	.align		4
        /*0030*/ 	.byte	0x02, 0x4c
        /*0032*/ 	.byte	0x07
	.zero		1


	//----- nvinfo : EIATTR_EXTERNS
	.align		4
        /*0034*/ 	.byte	0x04, 0x0f
        /*0036*/ 	.short	(.L_37 - .L_36)


	//   ....[0]....
	.align		4
.L_36:
        /*0038*/ 	.word	index@(__assertfail)


	//----- nvinfo : EIATTR_MERCURY_ISA_VERSION
	.align		4
.L_37:
        /*003c*/ 	.byte	0x03, 0x5f
        /*003e*/ 	.short	0x0101


	//----- nvinfo : EIATTR_INT_WARP_WIDE_INSTR_OFFSETS
	.align		4
        /*0040*/ 	.byte	0x04, 0x31
        /*0042*/ 	.short	(.L_39 - .L_38)


	//   ....[0]....
.L_38:
        /*0044*/ 	.word	0x00003c80


	//   ....[1]....
        /*0048*/ 	.word	0x00003ca0


	//   ....[2]....
        /*004c*/ 	.word	0x00003cd0


	//   ....[3]....
        /*0050*/ 	.word	0x00004790


	//   ....[4]....
        /*0054*/ 	.word	0x000047b0


	//   ....[5]....
        /*0058*/ 	.word	0x000048d0


	//   ....[6]....
        /*005c*/ 	.word	0x000048f0


	//   ....[7]....
        /*0060*/ 	.word	0x00004a60


	//   ....[8]....
        /*0064*/ 	.word	0x00004a80


	//   ....[9]....
        /*0068*/ 	.word	0x00004cd0


	//   ....[10]....
        /*006c*/ 	.word	0x00004ce0


	//----- nvinfo : EIATTR_COOP_GROUP_MASK_REGIDS
	.align		4
.L_39:
        /*0070*/ 	.byte	0x04, 0x29
        /*0072*/ 	.short	(.L_41 - .L_40)


	//   ....[0]....
.L_40:
        /*0074*/ 	.word	0xffffffff


	//   ....[1]....
        /*0078*/ 	.word	0xffffffff


	//   ....[2]....
        /*007c*/ 	.word	0xffffffff


	//   ....[3]....
        /*0080*/ 	.word	0xffffffff


	//   ....[4]....
        /*0084*/ 	.word	0xffffffff


	//   ....[5]....
        /*0088*/ 	.word	0xffffffff


	//   ....[6]....
        /*008c*/ 	.word	0xffffffff


	//   ....[7]....
        /*0090*/ 	.word	0xffffffff


	//   ....[8]....
        /*0094*/ 	.word	0xffffffff


	//   ....[9]....
        /*0098*/ 	.word	0xffffffff


	//   ....[10]....
        /*009c*/ 	.word	0xffffffff


	//   ....[11]....
        /*00a0*/ 	.word	0xffffffff


	//----- nvinfo : EIATTR_COOP_GROUP_INSTR_OFFSETS
	.align		4
.L_41:
        /*00a4*/ 	.byte	0x04, 0x28
        /*00a6*/ 	.short	(.L_43 - .L_42)


	//   ....[0]....
.L_42:
        /*00a8*/ 	.word	0x000000a0


	//   ....[1]....
        /*00ac*/ 	.word	0x000004e0


	//   ....[2]....
        /*00b0*/ 	.word	0x000006d0


	//   ....[3]....
        /*00b4*/ 	.word	0x00000870


	//   ....[4]....
        /*00b8*/ 	.word	0x00000970


	//   ....[5]....
        /*00bc*/ 	.word	0x00000ac0


	//   ....[6]....
        /*00c0*/ 	.word	0x00002240


	//   ....[7]....
        /*00c4*/ 	.word	0x00002ff0


	//   ....[8]....
        /*00c8*/ 	.word	0x00003200


	//   ....[9]....
        /*00cc*/ 	.word	0x00003230


	//   ....[10]....
        /*00d0*/ 	.word	0x00003b60


	//   ....[11]....
        /*00d4*/ 	.word	0x00003da0


	//----- nvinfo : EIATTR_VRC_CTA_INIT_COUNT
	.align		4
.L_43:
        /*00d8*/ 	.byte	0x02, 0x4a
        /*00da*/ 	.byte	0x80
	.zero		1


	//----- nvinfo : EIATTR_SYSCALL_OFFSETS
	.align		4
        /*00dc*/ 	.byte	0x04, 0x46
        /*00de*/ 	.short	(.L_45 - .L_44)


	//   ....[0]....
.L_44:
        /*00e0*/ 	.word	0x000058e0


	//   ....[1]....
        /*00e4*/ 	.word	0x000059d0


	//   ....[2]....
        /*00e8*/ 	.word	0x000061a0


	//   ....[3]....
        /*00ec*/ 	.word	0x00006a70


	//   ....[4]....
        /*00f0*/ 	.word	0x00007300


	//   ....[5]....
        /*00f4*/ 	.word	0x00007b80


	//----- nvinfo : EIATTR_MBARRIER_INSTR_OFFSETS
	.align		4
.L_45:
        /*00f8*/ 	.byte	0x04, 0x39
        /*00fa*/ 	.short	(.L_47 - .L_46)


	//   ....[0]....
.L_46:
        /*00fc*/ 	.word	0x000005c0
        /*0100*/ 	.word	0x000000ff
        /*0104*/ 	.word	0x00000000
        /*0108*/ 	.short	0x0100
        /*010a*/ 	.byte	0x05
	.zero		1


	//   ....[1]....
        /*010c*/ 	.word	0x000005d0
        /*0110*/ 	.word	0x000000ff
        /*0114*/ 	.word	0x00000040
        /*0118*/ 	.short	0x0100
        /*011a*/ 	.byte	0x05
	.zero		1


	//   ....[2]....
        /*011c*/ 	.word	0x000005e0
        /*0120*/ 	.word	0x000000ff
        /*0124*/ 	.word	0x00000008
        /*0128*/ 	.short	0x0100
        /*012a*/ 	.byte	0x05
	.zero		1


	//   ....[3]....
        /*012c*/ 	.word	0x000005f0
        /*0130*/ 	.word	0x000000ff
        /*0134*/ 	.word	0x00000048
        /*0138*/ 	.short	0x0100
        /*013a*/ 	.byte	0x05
	.zero		1


	//   ....[4]....
        /*013c*/ 	.word	0x00000600
        /*0140*/ 	.word	0x000000ff
        /*0144*/ 	.word	0x00000010
        /*0148*/ 	.short	0x0100
        /*014a*/ 	.byte	0x05
	.zero		1


	//   ....[5]....
        /*014c*/ 	.word	0x00000610
        /*0150*/ 	.word	0x000000ff
        /*0154*/ 	.word	0x00000050
        /*0158*/ 	.short	0x0100
        /*015a*/ 	.byte	0x05
	.zero		1


	//   ....[6]....
        /*015c*/ 	.word	0x00000620
        /*0160*/ 	.word	0x000000ff
        /*0164*/ 	.word	0x00000018
        /*0168*/ 	.short	0x0100
        /*016a*/ 	.byte	0x05
	.zero		1


	//   ....[7]....
        /*016c*/ 	.word	0x00000630
        /*0170*/ 	.word	0x000000ff
        /*0174*/ 	.word	0x00000058
        /*0178*/ 	.short	0x0100
        /*017a*/ 	.byte	0x05
	.zero		1


	//   ....[8]....
        /*017c*/ 	.word	0x00000640
        /*0180*/ 	.word	0x000000ff
        /*0184*/ 	.word	0x00000020
        /*0188*/ 	.short	0x0100
        /*018a*/ 	.byte	0x05
	.zero		1


	//   ....[9]....
        /*018c*/ 	.word	0x00000650
        /*0190*/ 	.word	0x000000ff
        /*0194*/ 	.word	0x00000060
        /*0198*/ 	.short	0x0100
        /*019a*/ 	.byte	0x05
	.zero		1


	//   ....[10]....
        /*019c*/ 	.word	0x00000660
        /*01a0*/ 	.word	0x000000ff
        /*01a4*/ 	.word	0x00000028
        /*01a8*/ 	.short	0x0100
        /*01aa*/ 	.byte	0x05
	.zero		1


	//   ....[11]....
        /*01ac*/ 	.word	0x00000670
        /*01b0*/ 	.word	0x000000ff
        /*01b4*/ 	.word	0x00000068
        /*01b8*/ 	.short	0x0100
        /*01ba*/ 	.byte	0x05
	.zero		1


	//   ....[12]....
        /*01bc*/ 	.word	0x00000680
        /*01c0*/ 	.word	0x000000ff
        /*01c4*/ 	.word	0x00000030
        /*01c8*/ 	.short	0x0100
        /*01ca*/ 	.byte	0x05
	.zero		1


	//   ....[13]....
        /*01cc*/ 	.word	0x00000690
        /*01d0*/ 	.word	0x000000ff
        /*01d4*/ 	.word	0x00000070
        /*01d8*/ 	.short	0x0100
        /*01da*/ 	.byte	0x05
	.zero		1


	//   ....[14]....
        /*01dc*/ 	.word	0x000006a0
        /*01e0*/ 	.word	0x000000ff
        /*01e4*/ 	.word	0x00000038
        /*01e8*/ 	.short	0x0100
        /*01ea*/ 	.byte	0x05
	.zero		1


	//   ....[15]....
        /*01ec*/ 	.word	0x000006b0
        /*01f0*/ 	.word	0x000000ff
        /*01f4*/ 	.word	0x00000078
        /*01f8*/ 	.short	0x0100
        /*01fa*/ 	.byte	0x05
	.zero		1


	//   ....[16]....
        /*01fc*/ 	.word	0x000007e0
        /*0200*/ 	.word	0x000000ff
        /*0204*/ 	.word	0x00000080
        /*0208*/ 	.short	0x0100
        /*020a*/ 	.byte	0x07
	.zero		1


	//   ....[17]....
        /*020c*/ 	.word	0x000007f0
        /*0210*/ 	.word	0x000000ff
        /*0214*/ 	.word	0x000000a0
        /*0218*/ 	.short	0x0100
        /*021a*/ 	.byte	0x07
	.zero		1


	//   ....[18]....
        /*021c*/ 	.word	0x00000800
        /*0220*/ 	.word	0x000000ff
        /*0224*/ 	.word	0x00000088
        /*0228*/ 	.short	0x0100
        /*022a*/ 	.byte	0x07
	.zero		1


	//   ....[19]....
        /*022c*/ 	.word	0x00000810
        /*0230*/ 	.word	0x000000ff
        /*0234*/ 	.word	0x000000a8
        /*0238*/ 	.short	0x0100
        /*023a*/ 	.byte	0x07
	.zero		1


	//   ....[20]....
        /*023c*/ 	.word	0x00000820
        /*0240*/ 	.word	0x000000ff
        /*0244*/ 	.word	0x00000090
        /*0248*/ 	.short	0x0100
        /*024a*/ 	.byte	0x07
	.zero		1


	//   ....[21]....
        /*024c*/ 	.word	0x00000830
        /*0250*/ 	.word	0x000000ff
        /*0254*/ 	.word	0x000000b0
        /*0258*/ 	.short	0x0100
        /*025a*/ 	.byte	0x07
	.zero		1


	//   ....[22]....
        /*025c*/ 	.word	0x00000840
        /*0260*/ 	.word	0x000000ff
        /*0264*/ 	.word	0x00000098
        /*0268*/ 	.short	0x0100
        /*026a*/ 	.byte	0x07
	.zero		1


	//   ....[23]....
        /*026c*/ 	.word	0x00000850
        /*0270*/ 	.word	0x000000ff
        /*0274*/ 	.word	0x000000b8
        /*0278*/ 	.short	0x0100
        /*027a*/ 	.byte	0x07
	.zero		1


	//   ....[24]....
        /*027c*/ 	.word	0x00000940
        /*0280*/ 	.word	0x000000ff
        /*0284*/ 	.word	0x000000c0
        /*0288*/ 	.short	0x0100
        /*028a*/ 	.byte	0x05
	.zero		1


	//   ....[25]....
        /*028c*/ 	.word	0x00000950
        /*0290*/ 	.word	0x000000ff
        /*0294*/ 	.word	0x000000c8
        /*0298*/ 	.short	0x0100
        /*029a*/ 	.byte	0x05
	.zero		1


	//   ....[26]....
        /*029c*/ 	.word	0x00000a90
        /*02a0*/ 	.word	0x000000ff
        /*02a4*/ 	.word	0x000000d0
        /*02a8*/ 	.short	0x0100
        /*02aa*/ 	.byte	0x05
	.zero		1


	//   ....[27]....
        /*02ac*/ 	.word	0x00000aa0
        /*02b0*/ 	.word	0x000000ff
        /*02b4*/ 	.word	0x000000d8
        /*02b8*/ 	.short	0x0100
        /*02ba*/ 	.byte	0x05
	.zero		1


	//   ....[28]....
        /*02bc*/ 	.word	0x00000bd0
        /*02c0*/ 	.word	0x000000ff
        /*02c4*/ 	.word	0x000000e0
        /*02c8*/ 	.short	0x0100
        /*02ca*/ 	.byte	0x07
	.zero		1


	//   ....[29]....
        /*02cc*/ 	.word	0x00000be0
        /*02d0*/ 	.word	0x000000ff
        /*02d4*/ 	.word	0x000000f0
        /*02d8*/ 	.short	0x0100
        /*02da*/ 	.byte	0x07
	.zero		1


	//   ....[30]....
        /*02dc*/ 	.word	0x00000bf0
        /*02e0*/ 	.word	0x000000ff
        /*02e4*/ 	.word	0x000000e8
        /*02e8*/ 	.short	0x0100
        /*02ea*/ 	.byte	0x07
	.zero		1


	//   ....[31]....
        /*02ec*/ 	.word	0x00000c00
        /*02f0*/ 	.word	0x000000ff
        /*02f4*/ 	.word	0x000000f8
        /*02f8*/ 	.short	0x0100
        /*02fa*/ 	.byte	0x07
	.zero		1


	//   ....[32]....
        /*02fc*/ 	.word	0x00001540
        /*0300*/ 	.word	0x000000ff
        /*0304*/ 	.word	0x00000040
        /*0308*/ 	.short	0x010a
        /*030a*/ 	.byte	0x04
	.zero		1


	//   ....[33]....
        /*030c*/ 	.word	0x00001810
        /*0310*/ 	.word	0x000000ff
        /*0314*/ 	.word	0x00000040
        /*0318*/ 	.short	0x010a
        /*031a*/ 	.byte	0x11
	.zero		1


	//   ....[34]....
        /*031c*/ 	.word	0x00001980
        /*0320*/ 	.word	0x000000ff
        /*0324*/ 	.word	0x00000040
        /*0328*/ 	.short	0x010a
        /*032a*/ 	.byte	0x08
	.zero		1


	//   ....[35]....
        /*032c*/ 	.word	0x00001ba0
        /*0330*/ 	.word	0x000000ff
        /*0334*/ 	.word	0x000000c8
        /*0338*/ 	.short	0x0101
        /*033a*/ 	.byte	0x16
	.zero		1


	//   ....[36]....
        /*033c*/ 	.word	0x00001bd0
        /*0340*/ 	.word	0x000000ff
        /*0344*/ 	.word	0x00000040
        /*0348*/ 	.short	0x010a
        /*034a*/ 	.byte	0x04
	.zero		1


	//   ....[37]....
        /*034c*/ 	.word	0x00001e80
        /*0350*/ 	.word	0x000000ff
        /*0354*/ 	.word	0x00000040
        /*0358*/ 	.short	0x010a
        /*035a*/ 	.byte	0x19
	.zero		1


	//   ....[38]....
        /*035c*/ 	.word	0x00001ff0
        /*0360*/ 	.word	0x000000ff
        /*0364*/ 	.word	0x00000040
        /*0368*/ 	.short	0x010a
        /*036a*/ 	.byte	0x08
	.zero		1


	//   ....[39]....
        /*036c*/ 	.word	0x00002250
        /*0370*/ 	.word	0x000000ff
        /*0374*/ 	.word	0x000000d0
        /*0378*/ 	.short	0x010a
        /*037a*/ 	.byte	0x16
	.zero		1


	//   ....[40]....
        /*037c*/ 	.word	0x00002310
        /*0380*/ 	.word	0x000000ff
        /*0384*/ 	.word	0x00000000
        /*0388*/ 	.short	0x0101
        /*038a*/ 	.byte	0x04
	.zero		1


	//   ....[41]....
        /*038c*/ 	.word	0x00002810
        /*0390*/ 	.word	0x000000ff
        /*0394*/ 	.word	0x00000000
        /*0398*/ 	.short	0x010a
        /*039a*/ 	.byte	0x04
	.zero		1


	//   ....[42]....
        /*039c*/ 	.word	0x000028b0
        /*03a0*/ 	.word	0x000000ff
        /*03a4*/ 	.word	0x00000000
        /*03a8*/ 	.short	0x010a
        /*03aa*/ 	.byte	0x04
	.zero		1


	//   ....[43]....
        /*03ac*/ 	.word	0x00002950
        /*03b0*/ 	.word	0x000000ff
        /*03b4*/ 	.word	0x00000000
        /*03b8*/ 	.short	0x010a
        /*03ba*/ 	.byte	0x04
	.zero		1


	//   ....[44]....
        /*03bc*/ 	.word	0x000029f0
        /*03c0*/ 	.word	0x000000ff
        /*03c4*/ 	.word	0x00000000
        /*03c8*/ 	.short	0x010a
        /*03ca*/ 	.byte	0x04
	.zero		1


	//   ....[45]....
        /*03cc*/ 	.word	0x00002a90
        /*03d0*/ 	.word	0x000000ff
        /*03d4*/ 	.word	0x00000000
        /*03d8*/ 	.short	0x010a
        /*03da*/ 	.byte	0x04
	.zero		1


	//   ....[46]....
        /*03dc*/ 	.word	0x00002b30
        /*03e0*/ 	.word	0x000000ff
        /*03e4*/ 	.word	0x00000000
        /*03e8*/ 	.short	0x010a
        /*03ea*/ 	.byte	0x04
	.zero		1


	//   ....[47]....
        /*03ec*/ 	.word	0x00002bd0
        /*03f0*/ 	.word	0x000000ff
        /*03f4*/ 	.word	0x00000000
        /*03f8*/ 	.short	0x010a
        /*03fa*/ 	.byte	0x04
	.zero		1


	//   ....[48]....
        /*03fc*/ 	.word	0x00002c80
        /*0400*/ 	.word	0x00000000
        /*0404*/ 	.word	0x00000000
        /*0408*/ 	.short	0x010a
        /*040a*/ 	.byte	0xff
	.zero		1


	//   ....[49]....
        /*040c*/ 	.word	0x00002db0
        /*0410*/ 	.word	0x000000ff
        /*0414*/ 	.word	0x000000d8
        /*0418*/ 	.short	0x010a
        /*041a*/ 	.byte	0x2d
	.zero		1


	//   ....[50]....
        /*041c*/ 	.word	0x00002e50
        /*0420*/ 	.word	0x000000ff
        /*0424*/ 	.word	0x000000d0
        /*0428*/ 	.short	0x010a
        /*042a*/ 	.byte	0x2d
	.zero		1


	//   ....[51]....
        /*042c*/ 	.word	0x00002ef0
        /*0430*/ 	.word	0x000000ff
        /*0434*/ 	.word	0x00000000
        /*0438*/ 	.short	0x0101
        /*043a*/ 	.byte	0x06
	.zero		1


	//   ....[52]....
        /*043c*/ 	.word	0x00002f30
        /*0440*/ 	.word	0x000000ff
        /*0444*/ 	.word	0x000000d8
        /*0448*/ 	.short	0x0106
        /*044a*/ 	.byte	0x2d
	.zero		1


	//   ....[53]....
        /*044c*/ 	.word	0x00002f70
        /*0450*/ 	.word	0x00000000
        /*0454*/ 	.word	0x000000d8
        /*0458*/ 	.short	0x010a
        /*045a*/ 	.byte	0xff
	.zero		1


	//   ....[54]....
        /*045c*/ 	.word	0x000034c0
        /*0460*/ 	.word	0x000000ff
        /*0464*/ 	.word	0x000000d0
        /*0468*/ 	.short	0x010a
        /*046a*/ 	.byte	0x06
	.zero		1


	//   ....[55]....
        /*046c*/ 	.word	0x00003570
        /*0470*/ 	.word	0x000000ff
        /*0474*/ 	.word	0x00000000
        /*0478*/ 	.short	0x0101
        /*047a*/ 	.byte	0x05
	.zero		1


	//   ....[56]....
        /*047c*/ 	.word	0x00003580
        /*0480*/ 	.word	0x000000ff
        /*0484*/ 	.word	0x000000f0
        /*0488*/ 	.short	0x010a
        /*048a*/ 	.byte	0x08
	.zero		1


	//   ....[57]....
        /*048c*/ 	.word	0x00003610
        /*0490*/ 	.word	0x000000ff
        /*0494*/ 	.word	0x00000000
        /*0498*/ 	.short	0x010a
        /*049a*/ 	.byte	0x04
	.zero		1


	//   ....[58]....
        /*049c*/ 	.word	0x00003680
        /*04a0*/ 	.word	0x000000ff
        /*04a4*/ 	.word	0x00000000
        /*04a8*/ 	.short	0x010a
        /*04aa*/ 	.byte	0x07
	.zero		1


	//   ....[59]....
        /*04ac*/ 	.word	0x000037b0
        /*04b0*/ 	.word	0x000000ff
        /*04b4*/ 	.word	0x00000000
        /*04b8*/ 	.short	0x010a
        /*04ba*/ 	.byte	0x04
	.zero		1


	//   ....[60]....
        /*04bc*/ 	.word	0x00003ab0
        /*04c0*/ 	.word	0x000000ff
        /*04c4*/ 	.word	0x00000000
        /*04c8*/ 	.short	0x010a
        /*04ca*/ 	.byte	0x05
	.zero		1


	//   ....[61]....
        /*04cc*/ 	.word	0x00003b40
        /*04d0*/ 	.word	0x000000ff
        /*04d4*/ 	.word	0x00000000
        /*04d8*/ 	.short	0x010a
        /*04da*/ 	.byte	0x07
	.zero		1


	//   ....[62]....
        /*04dc*/ 	.word	0x00004060
        /*04e0*/ 	.word	0x000000ff
        /*04e4*/ 	.word	0x000000d0
        /*04e8*/ 	.short	0x010a
        /*04ea*/ 	.byte	0x16
	.zero		1


	//   ....[63]....
        /*04ec*/ 	.word	0x00004100
        /*04f0*/ 	.word	0x000000ff
        /*04f4*/ 	.word	0x00000000
        /*04f8*/ 	.short	0x0101
        /*04fa*/ 	.byte	0x0f
	.zero		1


	//   ....[64]....
        /*04fc*/ 	.word	0x00004420
        /*0500*/ 	.word	0x000000ff
        /*0504*/ 	.word	0x000000c8
        /*0508*/ 	.short	0x010a
        /*050a*/ 	.byte	0x16
	.zero		1


	//   ....[65]....
        /*050c*/ 	.word	0x00004600
        /*0510*/ 	.word	0x000000ff
        /*0514*/ 	.word	0x000000a0
        /*0518*/ 	.short	0x010a
        /*051a*/ 	.byte	0x16
	.zero		1


	//   ....[66]....
        /*051c*/ 	.word	0x00004870
        /*0520*/ 	.word	0x000000ff
        /*0524*/ 	.word	0x00000080
        /*0528*/ 	.short	0x010b
        /*052a*/ 	.byte	0x16
	.zero		1


	//   ....[67]....
        /*052c*/ 	.word	0x00004880
        /*0530*/ 	.word	0x000000ff
        /*0534*/ 	.word	0x00000000
        /*0538*/ 	.short	0x0101
        /*053a*/ 	.byte	0x1f
	.zero		1


	//   ....[68]....
        /*053c*/ 	.word	0x000048a0
        /*0540*/ 	.word	0x000000ff
        /*0544*/ 	.word	0x000000a8
        /*0548*/ 	.short	0x010a
        /*054a*/ 	.byte	0x16
	.zero		1


	//   ....[69]....
        /*054c*/ 	.word	0x00004a00
        /*0550*/ 	.word	0x000000ff
        /*0554*/ 	.word	0x00000088
        /*0558*/ 	.short	0x010b
        /*055a*/ 	.byte	0x16
	.zero		1


	//   ....[70]....
        /*055c*/ 	.word	0x00004a10
        /*0560*/ 	.word	0x000000ff
        /*0564*/ 	.word	0x00000000
        /*0568*/ 	.short	0x0101
        /*056a*/ 	.byte	0x1e
	.zero		1


	//   ....[71]....
        /*056c*/ 	.word	0x00004a20
        /*0570*/ 	.word	0x000000ff
        /*0574*/ 	.word	0x000000b0
        /*0578*/ 	.short	0x010a
        /*057a*/ 	.byte	0x16
	.zero		1


	//   ....[72]....
        /*057c*/ 	.word	0x00004bc0
        /*0580*/ 	.word	0x000000ff
        /*0584*/ 	.word	0x00000090
        /*0588*/ 	.short	0x010b
        /*058a*/ 	.byte	0x16
	.zero		1


	//   ....[73]....
        /*058c*/ 	.word	0x00004c40
        /*0590*/ 	.word	0x000000ff
        /*0594*/ 	.word	0x00000000
        /*0598*/ 	.short	0x0101
        /*059a*/ 	.byte	0x2d
	.zero		1


	//   ....[74]....
        /*059c*/ 	.word	0x00004c70
        /*05a0*/ 	.word	0x000000ff
        /*05a4*/ 	.word	0x000000b8
        /*05a8*/ 	.short	0x010a
        /*05aa*/ 	.byte	0x16
	.zero		1


	//   ....[75]....
        /*05ac*/ 	.word	0x00004e40
        /*05b0*/ 	.word	0x000000ff
        /*05b4*/ 	.word	0x00000098
        /*05b8*/ 	.short	0x010b
        /*05ba*/ 	.byte	0x16
	.zero		1


	//   ....[76]....
        /*05bc*/ 	.word	0x00004e60
        /*05c0*/ 	.word	0x000000ff
        /*05c4*/ 	.word	0x00000000
        /*05c8*/ 	.short	0x0101
        /*05ca*/ 	.byte	0x17
	.zero		1


	//   ....[77]....
        /*05cc*/ 	.word	0x00004e90
        /*05d0*/ 	.word	0x000000ff
        /*05d4*/ 	.word	0x000000a0
        /*05d8*/ 	.short	0x010a
        /*05da*/ 	.byte	0x16
	.zero		1


	//   ....[78]....
        /*05dc*/ 	.word	0x00004eb0
        /*05e0*/ 	.word	0x000000ff
        /*05e4*/ 	.word	0x000000a8
        /*05e8*/ 	.short	0x010a
        /*05ea*/ 	.byte	0x16
	.zero		1


	//   ....[79]....
        /*05ec*/ 	.word	0x00004ed0
        /*05f0*/ 	.word	0x000000ff
        /*05f4*/ 	.word	0x000000b0
        /*05f8*/ 	.short	0x010a
        /*05fa*/ 	.byte	0x16
	.zero		1


	//   ....[80]....
        /*05fc*/ 	.word	0x00004f10
        /*0600*/ 	.word	0x00000000
        /*0604*/ 	.word	0x000000b8
        /*0608*/ 	.short	0x010a
        /*060a*/ 	.byte	0xff
	.zero		1


	//   ....[81]....
        /*060c*/ 	.word	0x000052a0
        /*0610*/ 	.word	0x000000ff
        /*0614*/ 	.word	0x000000d0
        /*0618*/ 	.short	0x010a
        /*061a*/ 	.byte	0x32
	.zero		1


	//   ....[82]....
        /*061c*/ 	.word	0x000053c0
        /*0620*/ 	.word	0x000000ff
        /*0624*/ 	.word	0x00000000
        /*0628*/ 	.short	0x0101
        /*062a*/ 	.byte	0x04
	.zero		1


	//   ....[83]....
        /*062c*/ 	.word	0x00005e30
        /*0630*/ 	.word	0x000000ff
        /*0634*/ 	.word	0x00000080
        /*0638*/ 	.short	0x010a
        /*063a*/ 	.byte	0x32
	.zero		1


	//   ....[84]....
        /*063c*/ 	.word	0x00005ed0
        /*0640*/ 	.word	0x00000053
        /*0644*/ 	.word	0x000000e0
        /*0648*/ 	.short	0x010a
        /*064a*/ 	.byte	0xff
	.zero		1


	//   ....[85]....
        /*064c*/ 	.word	0x00005fa0
        /*0650*/ 	.word	0x000000ff
        /*0654*/ 	.word	0x00000080
        /*0658*/ 	.short	0x010a
        /*065a*/ 	.byte	0x32
	.zero		1


	//   ....[86]....
        /*065c*/ 	.word	0x00006080
        /*0660*/ 	.word	0x00000053
        /*0664*/ 	.word	0x000000e0
        /*0668*/ 	.short	0x010a
        /*066a*/ 	.byte	0xff
	.zero		1


	//   ....[87]....
        /*066c*/ 	.word	0x000067d0
        /*0670*/ 	.word	0x00000000
        /*0674*/ 	.word	0x00000000
        /*0678*/ 	.short	0x0101
        /*067a*/ 	.byte	0xff
	.zero		1


	//   ....[88]....
        /*067c*/ 	.word	0x000067e0
        /*0680*/ 	.word	0x00000004
        /*0684*/ 	.word	0x00000080
        /*0688*/ 	.short	0x010a
        /*068a*/ 	.byte	0xff
	.zero		1


	//   ....[89]....
        /*068c*/ 	.word	0x000068a0
        /*0690*/ 	.word	0x00000004
        /*0694*/ 	.word	0x00000080
        /*0698*/ 	.short	0x010a
        /*069a*/ 	.byte	0xff
	.zero		1


	//   ....[90]....
        /*069c*/ 	.word	0x00007060
        /*06a0*/ 	.word	0x0000005d
        /*06a4*/ 	.word	0x00000000
        /*06a8*/ 	.short	0x0101
        /*06aa*/ 	.byte	0xff
	.zero		1


	//   ....[91]....
        /*06ac*/ 	.word	0x00007080
        /*06b0*/ 	.word	0x00000010
        /*06b4*/ 	.word	0x00000080
        /*06b8*/ 	.short	0x010a
        /*06ba*/ 	.byte	0xff
	.zero		1


	//   ....[92]....
        /*06bc*/ 	.word	0x00007130
        /*06c0*/ 	.word	0x00000010
        /*06c4*/ 	.word	0x00000080
        /*06c8*/ 	.short	0x010a
        /*06ca*/ 	.byte	0xff
	.zero		1


	//   ....[93]....
        /*06cc*/ 	.word	0x000078e0
        /*06d0*/ 	.word	0x0000005d
        /*06d4*/ 	.word	0x00000000
        /*06d8*/ 	.short	0x0101
        /*06da*/ 	.byte	0xff
	.zero		1


	//   ....[94]....
        /*06dc*/ 	.word	0x00007900
        /*06e0*/ 	.word	0x00000011
        /*06e4*/ 	.word	0x00000080
        /*06e8*/ 	.short	0x010a
        /*06ea*/ 	.byte	0xff
	.zero		1


	//   ....[95]....
        /*06ec*/ 	.word	0x000079b0
        /*06f0*/ 	.word	0x00000011
        /*06f4*/ 	.word	0x00000080
        /*06f8*/ 	.short	0x010a
        /*06fa*/ 	.byte	0xff
	.zero		1


	//   ....[96]....
        /*06fc*/ 	.word	0x00007cf0
        /*0700*/ 	.word	0x000000ff
        /*0704*/ 	.word	0x00000000
        /*0708*/ 	.short	0x0101
        /*070a*/ 	.byte	0x05
	.zero		1


	//   ....[97]....
        /*070c*/ 	.word	0x000081c0
        /*0710*/ 	.word	0x00000003
        /*0714*/ 	.word	0x00000000
        /*0718*/ 	.short	0x0101
        /*071a*/ 	.byte	0xff
	.zero		1


	//   ....[98]....
        /*071c*/ 	.word	0x00008400
        /*0720*/ 	.word	0x000000ff
        /*0724*/ 	.word	0x00000000
        /*0728*/ 	.short	0x0101
        /*072a*/ 	.byte	0x04
	.zero		1


	//   ....[99]....
        /*072c*/ 	.word	0x00008430
        /*0730*/ 	.word	0x00000002
        /*0734*/ 	.word	0x00000040
        /*0738*/ 	.short	0x010a
        /*073a*/ 	.byte	0xff
	.zero		1


	//   ....[100]....
        /*073c*/ 	.word	0x00008490
        /*0740*/ 	.word	0x00000002
        /*0744*/ 	.word	0x00000040
        /*0748*/ 	.short	0x010a
        /*074a*/ 	.byte	0xff
	.zero		1


	//   ....[101]....
        /*074c*/ 	.word	0x000084f0
        /*0750*/ 	.word	0x00000002
        /*0754*/ 	.word	0x000000d0
        /*0758*/ 	.short	0x010a
        /*075a*/ 	.byte	0xff
	.zero		1


	//   ....[102]....
        /*075c*/ 	.word	0x00008550
        /*0760*/ 	.word	0x00000000
        /*0764*/ 	.word	0x00000000
        /*0768*/ 	.short	0x010a
        /*076a*/ 	.byte	0xff
	.zero		1


	//   ....[103]....
        /*076c*/ 	.word	0x000085b0
        /*0770*/ 	.word	0x00000000
        /*0774*/ 	.word	0x00000000
        /*0778*/ 	.short	0x010a
        /*077a*/ 	.byte	0xff
	.zero		1


	//   ....[104]....
        /*077c*/ 	.word	0x00008610
        /*0780*/ 	.word	0x00000000
        /*0784*/ 	.word	0x00000000
        /*0788*/ 	.short	0x010a
        /*078a*/ 	.byte	0xff
	.zero		1


	//   ....[105]....
        /*078c*/ 	.word	0x00008670
        /*0790*/ 	.word	0x00000000
        /*0794*/ 	.word	0x00000000
        /*0798*/ 	.short	0x010a
        /*079a*/ 	.byte	0xff
	.zero		1


	//   ....[106]....
        /*079c*/ 	.word	0x000086d0
        /*07a0*/ 	.word	0x00000000
        /*07a4*/ 	.word	0x00000000
        /*07a8*/ 	.short	0x010a
        /*07aa*/ 	.byte	0xff
	.zero		1


	//   ....[107]....
        /*07ac*/ 	.word	0x00008730
        /*07b0*/ 	.word	0x00000000
        /*07b4*/ 	.word	0x00000000
        /*07b8*/ 	.short	0x010a
        /*07ba*/ 	.byte	0xff
	.zero		1


	//   ....[108]....
        /*07bc*/ 	.word	0x00008790
        /*07c0*/ 	.word	0x00000000
        /*07c4*/ 	.word	0x00000000
        /*07c8*/ 	.short	0x010a
        /*07ca*/ 	.byte	0xff
	.zero		1


	//   ....[109]....
        /*07cc*/ 	.word	0x000087f0
        /*07d0*/ 	.word	0x00000004
        /*07d4*/ 	.word	0x000000d8
        /*07d8*/ 	.short	0x010a
        /*07da*/ 	.byte	0xff
	.zero		1


	//   ....[110]....
        /*07dc*/ 	.word	0x00008850
        /*07e0*/ 	.word	0x00000004
        /*07e4*/ 	.word	0x000000d0
        /*07e8*/ 	.short	0x010a
        /*07ea*/ 	.byte	0xff
	.zero		1


	//   ....[111]....
        /*07ec*/ 	.word	0x000088b0
        /*07f0*/ 	.word	0x00000000
        /*07f4*/ 	.word	0x000000d0
        /*07f8*/ 	.short	0x010a
        /*07fa*/ 	.byte	0xff
	.zero		1


	//   ....[112]....
        /*07fc*/ 	.word	0x00008910
        /*0800*/ 	.word	0x00000005
        /*0804*/ 	.word	0x000000f0
        /*0808*/ 	.short	0x010a
        /*080a*/ 	.byte	0xff
	.zero		1


	//   ....[113]....
        /*080c*/ 	.word	0x00008970
        /*0810*/ 	.word	0x00000000
        /*0814*/ 	.word	0x00000000
        /*0818*/ 	.short	0x010a
        /*081a*/ 	.byte	0xff
	.zero		1


	//   ....[114]....
        /*081c*/ 	.word	0x000089d0
        /*0820*/ 	.word	0x00000000
        /*0824*/ 	.word	0x00000000
        /*0828*/ 	.short	0x010a
        /*082a*/ 	.byte	0xff
	.zero		1


	//   ....[115]....
        /*082c*/ 	.word	0x00008a30
        /*0830*/ 	.word	0x00000000
        /*0834*/ 	.word	0x00000000
        /*0838*/ 	.short	0x010a
        /*083a*/ 	.byte	0xff
	.zero		1


	//   ....[116]....
        /*083c*/ 	.word	0x00008a90
        /*0840*/ 	.word	0x00000000
        /*0844*/ 	.word	0x000000d0
        /*0848*/ 	.short	0x010a
        /*084a*/ 	.byte	0xff
	.zero		1


	//   ....[117]....
        /*084c*/ 	.word	0x00008af0
        /*0850*/ 	.word	0x00000000
        /*0854*/ 	.word	0x000000c8
        /*0858*/ 	.short	0x010a
        /*085a*/ 	.byte	0xff
	.zero		1


	//   ....[118]....
        /*085c*/ 	.word	0x00008b50
        /*0860*/ 	.word	0x00000003
        /*0864*/ 	.word	0x000000a0
        /*0868*/ 	.short	0x010a
        /*086a*/ 	.byte	0xff
	.zero		1


	//   ....[119]....
        /*086c*/ 	.word	0x00008bb0
        /*0870*/ 	.word	0x00000003
        /*0874*/ 	.word	0x000000a8
        /*0878*/ 	.short	0x010a
        /*087a*/ 	.byte	0xff
	.zero		1


	//   ....[120]....
        /*087c*/ 	.word	0x00008c10
        /*0880*/ 	.word	0x00000003
        /*0884*/ 	.word	0x000000b0
        /*0888*/ 	.short	0x010a
        /*088a*/ 	.byte	0xff
	.zero		1


	//   ....[121]....
        /*088c*/ 	.word	0x00008c70
        /*0890*/ 	.word	0x00000003
        /*0894*/ 	.word	0x000000b8
        /*0898*/ 	.short	0x010a
        /*089a*/ 	.byte	0xff
	.zero		1


	//   ....[122]....
        /*089c*/ 	.word	0x00008cd0
        /*08a0*/ 	.word	0x00000000
        /*08a4*/ 	.word	0x000000a0
        /*08a8*/ 	.short	0x010a
        /*08aa*/ 	.byte	0xff
	.zero		1


	//   ....[123]....
        /*08ac*/ 	.word	0x00008d30
        /*08b0*/ 	.word	0x00000000
        /*08b4*/ 	.word	0x000000a8
        /*08b8*/ 	.short	0x010a
        /*08ba*/ 	.byte	0xff
	.zero		1


	//   ....[124]....
        /*08bc*/ 	.word	0x00008d90
        /*08c0*/ 	.word	0x00000000
        /*08c4*/ 	.word	0x000000b0
        /*08c8*/ 	.short	0x010a
        /*08ca*/ 	.byte	0xff
	.zero		1


	//   ....[125]....
        /*08cc*/ 	.word	0x00008df0
        /*08d0*/ 	.word	0x00000000
        /*08d4*/ 	.word	0x000000d0
        /*08d8*/ 	.short	0x010a
        /*08da*/ 	.byte	0xff
	.zero		1


	//   ....[126]....
        /*08dc*/ 	.word	0x00008e50
        /*08e0*/ 	.word	0x00000002
        /*08e4*/ 	.word	0x00000080
        /*08e8*/ 	.short	0x010a
        /*08ea*/ 	.byte	0xff
	.zero		1


	//   ....[127]....
        /*08ec*/ 	.word	0x00008ea0
        /*08f0*/ 	.word	0x00000053
        /*08f4*/ 	.word	0x000000e0
        /*08f8*/ 	.short	0x010a
        /*08fa*/ 	.byte	0xff
	.zero		1


	//   ....[128]....
        /*08fc*/ 	.word	0x00008ef0
        /*0900*/ 	.word	0x00000004
        /*0904*/ 	.word	0x00000080
        /*0908*/ 	.short	0x010a
        /*090a*/ 	.byte	0xff
	.zero		1


	//   ....[129]....
        /*090c*/ 	.word	0x00008f40
        /*0910*/ 	.word	0x00000010
        /*0914*/ 	.word	0x00000080
        /*0918*/ 	.short	0x010a
        /*091a*/ 	.byte	0xff
	.zero		1


	//   ....[130]....
        /*091c*/ 	.word	0x00008f90
        /*0920*/ 	.word	0x00000011
        /*0924*/ 	.word	0x00000080
        /*0928*/ 	.short	0x010a
        /*092a*/ 	.byte	0xff
	.zero		1


	//----- nvinfo : EIATTR_NUM_MBARRIERS
	.align		4
.L_47:
        /*092c*/ 	.byte	0x03, 0x38
        /*092e*/ 	.short	0x0020


	//----- nvinfo : EIATTR_EXIT_INSTR_OFFSETS
	.align		4
        /*0930*/ 	.byte	0x04, 0x1c
        /*0932*/ 	.short	(.L_49 - .L_48)


	//   ....[0]....
.L_48:
        /*0934*/ 	.word	0x00002cb0


	//   ....[1]....
        /*0938*/ 	.word	0x00002f40


	//   ....[2]....
        /*093c*/ 	.word	0x00002fa0


	//   ....[3]....
        /*0940*/ 	.word	0x00003db0


	//   ....[4]....
        /*0944*/ 	.word	0x00004f40


	//   ....[5]....
        /*0948*/ 	.word	0x00004f80


	//   ....[6]....
        /*094c*/ 	.word	0x000082f0


	//   ....[7]....
        /*0950*/ 	.word	0x00008370


	//   ....[8]....
        /*0954*/ 	.word	0x000083a0


	//   ....[9]....
        /*0958*/ 	.word	0x00008410


	//----- nvinfo : EIATTR_MAX_THREADS
	.align		4
.L_49:
        /*095c*/ 	.byte	0x04, 0x05
        /*095e*/ 	.short	(.L_51 - .L_50)
.L_50:
        /*0960*/ 	.word	0x00000100
        /*0964*/ 	.word	0x00000001
        /*0968*/ 	.word	0x00000001


	//----- nvinfo : EIATTR_CRS_STACK_SIZE
	.align		4
.L_51:
        /*096c*/ 	.byte	0x04, 0x1e
        /*096e*/ 	.short	(.L_53 - .L_52)
.L_52:
        /*0970*/ 	.word	0x00000000


	//----- nvinfo : EIATTR_CBANK_PARAM_SIZE
	.align		4
.L_53:
        /*0974*/ 	.byte	0x03, 0x19
        /*0976*/ 	.short	0x0800


	//----- nvinfo : EIATTR_PARAM_CBANK
	.align		4
        /*0978*/ 	.byte	0x04, 0x0a
        /*097a*/ 	.short	(.L_55 - .L_54)
	.align		4
.L_54:
        /*097c*/ 	.word	index@(.nv.constant0._ZN7cutlass13device_kernelINS_4conv6kernel13ConvUniversalINS1_16ConvProblemShapeILNS1_8OperatorE1ELi2EEENS1_10collective14CollectiveConvINS1_47MainloopSm100TmaUmmaWarpSpecializedImplicitGemmILS5_1ELi8ELi2ELi1ELi2EN4cute5tupleIJNSA_1CILi1EEESD_SD_EEEEENSB_IJNSC_ILi64EEENSC_ILi128EEENSB_IJSG_EEEEEENS_10bfloat16_tESK_NSA_8TiledMMAINSA_8MMA_AtomIJNSA_20SM100_MMA_F16BF16_SSISK_SK_fLi64ELi128ELNSA_4UMMA5MajorE0ELSP_1ELNSO_7ScaleInE0ELSQ_0EEEEEENSA_6LayoutISE_NSB_IJNSC_ILi0EEESU_SU_EEEEENSB_IJNSA_10UnderscoreESX_SX_EEEEENS7_6detail27Sm100ImplicitGemmTileTraitsINSA_20SM90_TMA_LOAD_IM2COLENSA_14ComposedLayoutINSA_7SwizzleILi3ELi4ELi3EEENSA_18smem_ptr_flag_bitsILi16EEENST_INSB_IJNSC_ILi8EEESG_EEENSB_IJSG_SD_EEEEEEEvEENS11_INSA_13SM90_TMA_LOADENS13_IS15_S17_NST_INSB_IJSG_S18_EEENSB_IJSD_SG_EEEEEEEvEEEENS_8epilogue10collective18CollectiveEpilogueINS1L_23Sm100TmaWarpSpecializedILi4ELi2ELi16ELb1ELb0EEEJSJ_NSB_IJNST_ISG_SD_EENST_INSC_ILi32EEESD_EEEEESK_NSB_IJNSB_IJlllEEESD_SU_EEESK_S1V_NS1L_6fusion15FusionCallbacksIS1P_NS1W_17LinearCombinationISK_fSK_fLNS_15FloatRoundStyleE2EEESJ_S1T_JEEENSA_5SM1004TMEM4LOAD26SM100_TMEM_LOAD_16dp256b4xES12_NS13_INS14_ILi2ELi4ELi3EEES17_NST_INSB_IJS18_S1R_EEENSB_IJS1R_SD_EEEEEEENSA_17SM75_U32x4_LDSM_NENSA_21SM90_TMA_STORE_IM2COLES2A_NSA_17SM90_U32x4_STSM_NENSA_39AutoVectorizingCopyWithAssumedAlignmentILi128EEEEEEvvEEEEvNT_6ParamsE)
        /*0980*/ 	.short	0x0380
        /*0982*/ 	.short	0x0800


	//----- nvinfo : EIATTR_SW_WAR
	.align		4
.L_55:
        /*0984*/ 	.byte	0x04, 0x36
        /*0986*/ 	.short	(.L_57 - .L_56)
.L_56:
        /*0988*/ 	.word	0x00000008
.L_57:


//--------------------- .nv.callgraph             --------------------------
	.section	.nv.callgraph,"",@"SHT_CUDA_CALLGRAPH"
	.align	4
	.sectionentsize	8
	.align		4
        /*0000*/ 	.word	0x00000000
	.align		4
        /*0004*/ 	.word	0xffffffff
	.align		4
        /*0008*/ 	.word	index@(_ZN7cutlass13device_kernelINS_4conv6kernel13ConvUniversalINS1_16ConvProblemShapeILNS1_8OperatorE1ELi2EEENS1_10collective14CollectiveConvINS1_47MainloopSm100TmaUmmaWarpSpecializedImplicitGemmILS5_1ELi8ELi2ELi1ELi2EN4cute5tupleIJNSA_1CILi1EEESD_SD_EEEEENSB_IJNSC_ILi64EEENSC_ILi128EEENSB_IJSG_EEEEEENS_10bfloat16_tESK_NSA_8TiledMMAINSA_8MMA_AtomIJNSA_20SM100_MMA_F16BF16_SSISK_SK_fLi64ELi128ELNSA_4UMMA5MajorE0ELSP_1ELNSO_7ScaleInE0ELSQ_0EEEEEENSA_6LayoutISE_NSB_IJNSC_ILi0EEESU_SU_EEEEENSB_IJNSA_10UnderscoreESX_SX_EEEEENS7_6detail27Sm100ImplicitGemmTileTraitsINSA_20SM90_TMA_LOAD_IM2COLENSA_14ComposedLayoutINSA_7SwizzleILi3ELi4ELi3EEENSA_18smem_ptr_flag_bitsILi16EEENST_INSB_IJNSC_ILi8EEESG_EEENSB_IJSG_SD_EEEEEEEvEENS11_INSA_13SM90_TMA_LOADENS13_IS15_S17_NST_INSB_IJSG_S18_EEENSB_IJSD_SG_EEEEEEEvEEEENS_8epilogue10collective18CollectiveEpilogueINS1L_23Sm100TmaWarpSpecializedILi4ELi2ELi16ELb1ELb0EEEJSJ_NSB_IJNST_ISG_SD_EENST_INSC_ILi32EEESD_EEEEESK_NSB_IJNSB_IJlllEEESD_SU_EEESK_S1V_NS1L_6fusion15FusionCallbacksIS1P_NS1W_17LinearCombinationISK_fSK_fLNS_15FloatRoundStyleE2EEESJ_S1T_JEEENSA_5SM1004TMEM4LOAD26SM100_TMEM_LOAD_16dp256b4xES12_NS13_INS14_ILi2ELi4ELi3EEES17_NST_INSB_IJS18_S1R_EEENSB_IJS1R_SD_EEEEEEENSA_17SM75_U32x4_LDSM_NENSA_21SM90_TMA_STORE_IM2COLES2A_NSA_17SM90_U32x4_STSM_NENSA_39AutoVectorizingCopyWithAssumedAlignmentILi128EEEEEEvvEEEEvNT_6ParamsE)
	.align		4
        /*000c*/ 	.word	index@(__assertfail)
	.align		4
        /*0010*/ 	.word	0x00000000
	.align		4
        /*0014*/ 	.word	0xfffffffe
	.align		4
        /*0018*/ 	.word	0x00000000
	.align		4
        /*001c*/ 	.word	0xfffffffd
	.align		4
        /*0020*/ 	.word	0x00000000
	.align		4
        /*0024*/ 	.word	0xfffffffc


//--------------------- .nv.constant4             --------------------------
	.section	.nv.constant4,"a",@progbits
	.align	8
	.align		8
.nv.constant4:
        /*0000*/ 	.dword	__assertfail
	.align		8
        /*0008*/ 	.dword	__unnamed_1
	.align		8
        /*0010*/ 	.dword	__unnamed_2
	.align		8
        /*0018*/ 	.dword	_ZN39_INTERNAL_9f99c086_4_k_cu_452ab5e6_41574cuda3std3__45__cpo5beginE
	.align		8
        /*0020*/ 	.dword	_ZN39_INTERNAL_9f99c086_4_k_cu_452ab5e6_41574cuda3std3__45__cpo3endE
	.align		8
        /*0028*/ 	.dword	_ZN39_INTERNAL_9f99c086_4_k_cu_452ab5e6_41574cuda3std3__45__cpo6cbeginE
	.align		8
        /*0030*/ 	.dword	_ZN39_INTERNAL_9f99c086_4_k_cu_452ab5e6_41574cuda3std3__45__cpo4cendE
	.align		8
        /*0038*/ 	.dword	_ZN39_INTERNAL_9f99c086_4_k_cu_452ab5e6_41574cuda3std3__441_GLOBAL__N__9f99c086_4_k_cu_452ab5e6_41576ignoreE
	.align		8
        /*0040*/ 	.dword	_ZN39_INTERNAL_9f99c086_4_k_cu_452ab5e6_41574cuda3std3__419piecewise_constructE
	.align		8
        /*0048*/ 	.dword	_ZN39_INTERNAL_9f99c086_4_k_cu_452ab5e6_41574cuda3std3__48in_placeE
	.align		8
        /*0050*/ 	.dword	_ZN39_INTERNAL_9f99c086_4_k_cu_452ab5e6_41574cuda3std6ranges3__45__cpo4swapE
	.align		8
        /*0058*/ 	.dword	_ZN39_INTERNAL_9f99c086_4_k_cu_452ab5e6_41574cuda3std6ranges3__45__cpo9iter_moveE
	.align		8
        /*0060*/ 	.dword	_ZN39_INTERNAL_9f99c086_4_k_cu_452ab5e6_41574cute7productE
	.align		8
        /*0068*/ 	.dword	_ZN39_INTERNAL_9f99c086_4_k_cu_452ab5e6_41574cute1_E
	.align		8
        /*0070*/ 	.dword	$str$27
	.align		8
        /*0078*/ 	.dword	$str$28
	.align		8
        /*0080*/ 	.dword	$str$29
	.align		8
        /*0088*/ 	.dword	$str$30


//--------------------- .text._ZN7cutlass13device_kernelINS_4conv6kernel13ConvUniversalINS1_16ConvProblemShapeILNS1_8OperatorE1ELi2EEENS1_10collective14CollectiveConvINS1_47MainloopSm100TmaUmmaWarpSpecializedImplicitGemmILS5_1ELi8ELi2ELi1ELi2EN4cute5tupleIJNSA_1CILi1EEESD_SD_EEEEENSB_IJNSC_ILi64EEENSC_ILi128EEENSB_IJSG_EEEEEENS_10bfloat16_tESK_NSA_8TiledMMAINSA_8MMA_AtomIJNSA_20SM100_MMA_F16BF16_SSISK_SK_fLi64ELi128ELNSA_4UMMA5MajorE0ELSP_1ELNSO_7ScaleInE0ELSQ_0EEEEEENSA_6LayoutISE_NSB_IJNSC_ILi0EEESU_SU_EEEEENSB_IJNSA_10UnderscoreESX_SX_EEEEENS7_6detail27Sm100ImplicitGemmTileTraitsINSA_20SM90_TMA_LOAD_IM2COLENSA_14ComposedLayoutINSA_7SwizzleILi3ELi4ELi3EEENSA_18smem_ptr_flag_bitsILi16EEENST_INSB_IJNSC_ILi8EEESG_EEENSB_IJSG_SD_EEEEEEEvEENS11_INSA_13SM90_TMA_LOADENS13_IS15_S17_NST_INSB_IJSG_S18_EEENSB_IJSD_SG_EEEEEEEvEEEENS_8epilogue10collective18CollectiveEpilogueINS1L_23Sm100TmaWarpSpecializedILi4ELi2ELi16ELb1ELb0EEEJSJ_NSB_IJNST_ISG_SD_EENST_INSC_ILi32EEESD_EEEEESK_NSB_IJNSB_IJlllEEESD_SU_EEESK_S1V_NS1L_6fusion15FusionCallbacksIS1P_NS1W_17LinearCombinationISK_fSK_fLNS_15FloatRoundStyleE2EEESJ_S1T_JEEENSA_5SM1004TMEM4LOAD26SM100_TMEM_LOAD_16dp256b4xES12_NS13_INS14_ILi2ELi4ELi3EEES17_NST_INSB_IJS18_S1R_EEENSB_IJS1R_SD_EEEEEEENSA_17SM75_U32x4_LDSM_NENSA_21SM90_TMA_STORE_IM2COLES2A_NSA_17SM90_U32x4_STSM_NENSA_39AutoVectorizingCopyWithAssumedAlignmentILi128EEEEEEvvEEEEvNT_6ParamsE --------------------------
	.section	.text._ZN7cutlass13device_kernelINS_4conv6kernel13ConvUniversalINS1_16ConvProblemShapeILNS1_8OperatorE1ELi2EEENS1_10collective14CollectiveConvINS1_47MainloopSm100TmaUmmaWarpSpecializedImplicitGemmILS5_1ELi8ELi2ELi1ELi2EN4cute5tupleIJNSA_1CILi1EEESD_SD_EEEEENSB_IJNSC_ILi64EEENSC_ILi128EEENSB_IJSG_EEEEEENS_10bfloat16_tESK_NSA_8TiledMMAINSA_8MMA_AtomIJNSA_20SM100_MMA_F16BF16_SSISK_SK_fLi64ELi128ELNSA_4UMMA5MajorE0ELSP_1ELNSO_7ScaleInE0ELSQ_0EEEEEENSA_6LayoutISE_NSB_IJNSC_ILi0EEESU_SU_EEEEENSB_IJNSA_10UnderscoreESX_SX_EEEEENS7_6detail27Sm100ImplicitGemmTileTraitsINSA_20SM90_TMA_LOAD_IM2COLENSA_14ComposedLayoutINSA_7SwizzleILi3ELi4ELi3EEENSA_18smem_ptr_flag_bitsILi16EEENST_INSB_IJNSC_ILi8EEESG_EEENSB_IJSG_SD_EEEEEEEvEENS11_INSA_13SM90_TMA_LOADENS13_IS15_S17_NST_INSB_IJSG_S18_EEENSB_IJSD_SG_EEEEEEEvEEEENS_8epilogue10collective18CollectiveEpilogueINS1L_23Sm100TmaWarpSpecializedILi4ELi2ELi16ELb1ELb0EEEJSJ_NSB_IJNST_ISG_SD_EENST_INSC_ILi32EEESD_EEEEESK_NSB_IJNSB_IJlllEEESD_SU_EEESK_S1V_NS1L_6fusion15FusionCallbacksIS1P_NS1W_17LinearCombinationISK_fSK_fLNS_15FloatRoundStyleE2EEESJ_S1T_JEEENSA_5SM1004TMEM4LOAD26SM100_TMEM_LOAD_16dp256b4xES12_NS13_INS14_ILi2ELi4ELi3EEES17_NST_INSB_IJS18_S1R_EEENSB_IJS1R_SD_EEEEEEENSA_17SM75_U32x4_LDSM_NENSA_21SM90_TMA_STORE_IM2COLES2A_NSA_17SM90_U32x4_STSM_NENSA_39AutoVectorizingCopyWithAssumedAlignmentILi128EEEEEEvvEEEEvNT_6ParamsE,"ax",@progbits
	.align	128
.text._ZN7cutlass13device_kernelINS_4conv6kernel13ConvUniversalINS1_16ConvProblemShapeILNS1_8OperatorE1ELi2EEENS1_10collective14CollectiveConvINS1_47MainloopSm100TmaUmmaWarpSpecializedImplicitGemmILS5_1ELi8ELi2ELi1ELi2EN4cute5tupleIJNSA_1CILi1EEESD_SD_EEEEENSB_IJNSC_ILi64EEENSC_ILi128EEENSB_IJSG_EEEEEENS_10bfloat16_tESK_NSA_8TiledMMAINSA_8MMA_AtomIJNSA_20SM100_MMA_F16BF16_SSISK_SK_fLi64ELi128ELNSA_4UMMA5MajorE0ELSP_1ELNSO_7ScaleInE0ELSQ_0EEEEEENSA_6LayoutISE_NSB_IJNSC_ILi0EEESU_SU_EEEEENSB_IJNSA_10UnderscoreESX_SX_EEEEENS7_6detail27Sm100ImplicitGemmTileTraitsINSA_20SM90_TMA_LOAD_IM2COLENSA_14ComposedLayoutINSA_7SwizzleILi3ELi4ELi3EEENSA_18smem_ptr_flag_bitsILi16EEENST_INSB_IJNSC_ILi8EEESG_EEENSB_IJSG_SD_EEEEEEEvEENS11_INSA_13SM90_TMA_LOADENS13_IS15_S17_NST_INSB_IJSG_S18_EEENSB_IJSD_SG_EEEEEEEvEEEENS_8epilogue10collective18CollectiveEpilogueINS1L_23Sm100TmaWarpSpecializedILi4ELi2ELi16ELb1ELb0EEEJSJ_NSB_IJNST_ISG_SD_EENST_INSC_ILi32EEESD_EEEEESK_NSB_IJNSB_IJlllEEESD_SU_EEESK_S1V_NS1L_6fusion15FusionCallbacksIS1P_NS1W_17LinearCombinationISK_fSK_fLNS_15FloatRoundStyleE2EEESJ_S1T_JEEENSA_5SM1004TMEM4LOAD26SM100_TMEM_LOAD_16dp256b4xES12_NS13_INS14_ILi2ELi4ELi3EEES17_NST_INSB_IJS18_S1R_EEENSB_IJS1R_SD_EEEEEEENSA_17SM75_U32x4_LDSM_NENSA_21SM90_TMA_STORE_IM2COLES2A_NSA_17SM90_U32x4_STSM_NENSA_39AutoVectorizingCopyWithAssumedAlignmentILi128EEEEEEvvEEEEvNT_6ParamsE:
        .type           _ZN7cutlass13device_kernelINS_4conv6kernel13ConvUniversalINS1_16ConvProblemShapeILNS1_8OperatorE1ELi2EEENS1_10collective14CollectiveConvINS1_47MainloopSm100TmaUmmaWarpSpecializedImplicitGemmILS5_1ELi8ELi2ELi1ELi2EN4cute5tupleIJNSA_1CILi1EEESD_SD_EEEEENSB_IJNSC_ILi64EEENSC_ILi128EEENSB_IJSG_EEEEEENS_10bfloat16_tESK_NSA_8TiledMMAINSA_8MMA_AtomIJNSA_20SM100_MMA_F16BF16_SSISK_SK_fLi64ELi128ELNSA_4UMMA5MajorE0ELSP_1ELNSO_7ScaleInE0ELSQ_0EEEEEENSA_6LayoutISE_NSB_IJNSC_ILi0EEESU_SU_EEEEENSB_IJNSA_10UnderscoreESX_SX_EEEEENS7_6detail27Sm100ImplicitGemmTileTraitsINSA_20SM90_TMA_LOAD_IM2COLENSA_14ComposedLayoutINSA_7SwizzleILi3ELi4ELi3EEENSA_18smem_ptr_flag_bitsILi16EEENST_INSB_IJNSC_ILi8EEESG_EEENSB_IJSG_SD_EEEEEEEvEENS11_INSA_13SM90_TMA_LOADENS13_IS15_S17_NST_INSB_IJSG_S18_EEENSB_IJSD_SG_EEEEEEEvEEEENS_8epilogue10collective18CollectiveEpilogueINS1L_23Sm100TmaWarpSpecializedILi4ELi2ELi16ELb1ELb0EEEJSJ_NSB_IJNST_ISG_SD_EENST_INSC_ILi32EEESD_EEEEESK_NSB_IJNSB_IJlllEEESD_SU_EEESK_S1V_NS1L_6fusion15FusionCallbacksIS1P_NS1W_17LinearCombinationISK_fSK_fLNS_15FloatRoundStyleE2EEESJ_S1T_JEEENSA_5SM1004TMEM4LOAD26SM100_TMEM_LOAD_16dp256b4xES12_NS13_INS14_ILi2ELi4ELi3EEES17_NST_INSB_IJS18_S1R_EEENSB_IJS1R_SD_EEEEEEENSA_17SM75_U32x4_LDSM_NENSA_21SM90_TMA_STORE_IM2COLES2A_NSA_17SM90_U32x4_STSM_NENSA_39AutoVectorizingCopyWithAssumedAlignmentILi128EEEEEEvvEEEEvNT_6ParamsE,@function
        .size           _ZN7cutlass13device_kernelINS_4conv6kernel13ConvUniversalINS1_16ConvProblemShapeILNS1_8OperatorE1ELi2EEENS1_10collective14CollectiveConvINS1_47MainloopSm100TmaUmmaWarpSpecializedImplicitGemmILS5_1ELi8ELi2ELi1ELi2EN4cute5tupleIJNSA_1CILi1EEESD_SD_EEEEENSB_IJNSC_ILi64EEENSC_ILi128EEENSB_IJSG_EEEEEENS_10bfloat16_tESK_NSA_8TiledMMAINSA_8MMA_AtomIJNSA_20SM100_MMA_F16BF16_SSISK_SK_fLi64ELi128ELNSA_4UMMA5MajorE0ELSP_1ELNSO_7ScaleInE0ELSQ_0EEEEEENSA_6LayoutISE_NSB_IJNSC_ILi0EEESU_SU_EEEEENSB_IJNSA_10UnderscoreESX_SX_EEEEENS7_6detail27Sm100ImplicitGemmTileTraitsINSA_20SM90_TMA_LOAD_IM2COLENSA_14ComposedLayoutINSA_7SwizzleILi3ELi4ELi3EEENSA_18smem_ptr_flag_bitsILi16EEENST_INSB_IJNSC_ILi8EEESG_EEENSB_IJSG_SD_EEEEEEEvEENS11_INSA_13SM90_TMA_LOADENS13_IS15_S17_NST_INSB_IJSG_S18_EEENSB_IJSD_SG_EEEEEEEvEEEENS_8epilogue10collective18CollectiveEpilogueINS1L_23Sm100TmaWarpSpecializedILi4ELi2ELi16ELb1ELb0EEEJSJ_NSB_IJNST_ISG_SD_EENST_INSC_ILi32EEESD_EEEEESK_NSB_IJNSB_IJlllEEESD_SU_EEESK_S1V_NS1L_6fusion15FusionCallbacksIS1P_NS1W_17LinearCombinationISK_fSK_fLNS_15FloatRoundStyleE2EEESJ_S1T_JEEENSA_5SM1004TMEM4LOAD26SM100_TMEM_LOAD_16dp256b4xES12_NS13_INS14_ILi2ELi4ELi3EEES17_NST_INSB_IJS18_S1R_EEENSB_IJS1R_SD_EEEEEEENSA_17SM75_U32x4_LDSM_NENSA_21SM90_TMA_STORE_IM2COLES2A_NSA_17SM90_U32x4_STSM_NENSA_39AutoVectorizingCopyWithAssumedAlignmentILi128EEEEEEvvEEEEvNT_6ParamsE,(.L_x_178 - _ZN7cutlass13device_kernelINS_4conv6kernel13ConvUniversalINS1_16ConvProblemShapeILNS1_8OperatorE1ELi2EEENS1_10collective14CollectiveConvINS1_47MainloopSm100TmaUmmaWarpSpecializedImplicitGemmILS5_1ELi8ELi2ELi1ELi2EN4cute5tupleIJNSA_1CILi1EEESD_SD_EEEEENSB_IJNSC_ILi64EEENSC_ILi128EEENSB_IJSG_EEEEEENS_10bfloat16_tESK_NSA_8TiledMMAINSA_8MMA_AtomIJNSA_20SM100_MMA_F16BF16_SSISK_SK_fLi64ELi128ELNSA_4UMMA5MajorE0ELSP_1ELNSO_7ScaleInE0ELSQ_0EEEEEENSA_6LayoutISE_NSB_IJNSC_ILi0EEESU_SU_EEEEENSB_IJNSA_10UnderscoreESX_SX_EEEEENS7_6detail27Sm100ImplicitGemmTileTraitsINSA_20SM90_TMA_LOAD_IM2COLENSA_14ComposedLayoutINSA_7SwizzleILi3ELi4ELi3EEENSA_18smem_ptr_flag_bitsILi16EEENST_INSB_IJNSC_ILi8EEESG_EEENSB_IJSG_SD_EEEEEEEvEENS11_INSA_13SM90_TMA_LOADENS13_IS15_S17_NST_INSB_IJSG_S18_EEENSB_IJSD_SG_EEEEEEEvEEEENS_8epilogue10collective18CollectiveEpilogueINS1L_23Sm100TmaWarpSpecializedILi4ELi2ELi16ELb1ELb0EEEJSJ_NSB_IJNST_ISG_SD_EENST_INSC_ILi32EEESD_EEEEESK_NSB_IJNSB_IJlllEEESD_SU_EEESK_S1V_NS1L_6fusion15FusionCallbacksIS1P_NS1W_17LinearCombinationISK_fSK_fLNS_15FloatRoundStyleE2EEESJ_S1T_JEEENSA_5SM1004TMEM4LOAD26SM100_TMEM_LOAD_16dp256b4xES12_NS13_INS14_ILi2ELi4ELi3EEES17_NST_INSB_IJS18_S1R_EEENSB_IJS1R_SD_EEEEEEENSA_17SM75_U32x4_LDSM_NENSA_21SM90_TMA_STORE_IM2COLES2A_NSA_17SM90_U32x4_STSM_NENSA_39AutoVectorizingCopyWithAssumedAlignmentILi128EEEEEEvvEEEEvNT_6ParamsE)
        .other          _ZN7cutlass13device_kernelINS_4conv6kernel13ConvUniversalINS1_16ConvProblemShapeILNS1_8OperatorE1ELi2EEENS1_10collective14CollectiveConvINS1_47MainloopSm100TmaUmmaWarpSpecializedImplicitGemmILS5_1ELi8ELi2ELi1ELi2EN4cute5tupleIJNSA_1CILi1EEESD_SD_EEEEENSB_IJNSC_ILi64EEENSC_ILi128EEENSB_IJSG_EEEEEENS_10bfloat16_tESK_NSA_8TiledMMAINSA_8MMA_AtomIJNSA_20SM100_MMA_F16BF16_SSISK_SK_fLi64ELi128ELNSA_4UMMA5MajorE0ELSP_1ELNSO_7ScaleInE0ELSQ_0EEEEEENSA_6LayoutISE_NSB_IJNSC_ILi0EEESU_SU_EEEEENSB_IJNSA_10UnderscoreESX_SX_EEEEENS7_6detail27Sm100ImplicitGemmTileTraitsINSA_20SM90_TMA_LOAD_IM2COLENSA_14ComposedLayoutINSA_7SwizzleILi3ELi4ELi3EEENSA_18smem_ptr_flag_bitsILi16EEENST_INSB_IJNSC_ILi8EEESG_EEENSB_IJSG_SD_EEEEEEEvEENS11_INSA_13SM90_TMA_LOADENS13_IS15_S17_NST_INSB_IJSG_S18_EEENSB_IJSD_SG_EEEEEEEvEEEENS_8epilogue10collective18CollectiveEpilogueINS1L_23Sm100TmaWarpSpecializedILi4ELi2ELi16ELb1ELb0EEEJSJ_NSB_IJNST_ISG_SD_EENST_INSC_ILi32EEESD_EEEEESK_NSB_IJNSB_IJlllEEESD_SU_EEESK_S1V_NS1L_6fusion15FusionCallbacksIS1P_NS1W_17LinearCombinationISK_fSK_fLNS_15FloatRoundStyleE2EEESJ_S1T_JEEENSA_5SM1004TMEM4LOAD26SM100_TMEM_LOAD_16dp256b4xES12_NS13_INS14_ILi2ELi4ELi3EEES17_NST_INSB_IJS18_S1R_EEENSB_IJS1R_SD_EEEEEEENSA_17SM75_U32x4_LDSM_NENSA_21SM90_TMA_STORE_IM2COLES2A_NSA_17SM90_U32x4_STSM_NENSA_39AutoVectorizingCopyWithAssumedAlignmentILi128EEEEEEvvEEEEvNT_6ParamsE,@"STO_CUDA_ENTRY STV_DEFAULT"
_ZN7cutlass13device_kernelINS_4conv6kernel13ConvUniversalINS1_16ConvProblemShapeILNS1_8OperatorE1ELi2EEENS1_10collective14CollectiveConvINS1_47MainloopSm100TmaUmmaWarpSpecializedImplicitGemmILS5_1ELi8ELi2ELi1ELi2EN4cute5tupleIJNSA_1CILi1EEESD_SD_EEEEENSB_IJNSC_ILi64EEENSC_ILi128EEENSB_IJSG_EEEEEENS_10bfloat16_tESK_NSA_8TiledMMAINSA_8MMA_AtomIJNSA_20SM100_MMA_F16BF16_SSISK_SK_fLi64ELi128ELNSA_4UMMA5MajorE0ELSP_1ELNSO_7ScaleInE0ELSQ_0EEEEEENSA_6LayoutISE_NSB_IJNSC_ILi0EEESU_SU_EEEEENSB_IJNSA_10UnderscoreESX_SX_EEEEENS7_6detail27Sm100ImplicitGemmTileTraitsINSA_20SM90_TMA_LOAD_IM2COLENSA_14ComposedLayoutINSA_7SwizzleILi3ELi4ELi3EEENSA_18smem_ptr_flag_bitsILi16EEENST_INSB_IJNSC_ILi8EEESG_EEENSB_IJSG_SD_EEEEEEEvEENS11_INSA_13SM90_TMA_LOADENS13_IS15_S17_NST_INSB_IJSG_S18_EEENSB_IJSD_SG_EEEEEEEvEEEENS_8epilogue10collective18CollectiveEpilogueINS1L_23Sm100TmaWarpSpecializedILi4ELi2ELi16ELb1ELb0EEEJSJ_NSB_IJNST_ISG_SD_EENST_INSC_ILi32EEESD_EEEEESK_NSB_IJNSB_IJlllEEESD_SU_EEESK_S1V_NS1L_6fusion15FusionCallbacksIS1P_NS1W_17LinearCombinationISK_fSK_fLNS_15FloatRoundStyleE2EEESJ_S1T_JEEENSA_5SM1004TMEM4LOAD26SM100_TMEM_LOAD_16dp256b4xES12_NS13_INS14_ILi2ELi4ELi3EEES17_NST_INSB_IJS18_S1R_EEENSB_IJS1R_SD_EEEEEEENSA_17SM75_U32x4_LDSM_NENSA_21SM90_TMA_STORE_IM2COLES2A_NSA_17SM90_U32x4_STSM_NENSA_39AutoVectorizingCopyWithAssumedAlignmentILi128EEEEEEvvEEEEvNT_6ParamsE:
[----:B------:R-:W1:Y:S01]  /*0000*/  LDC R1, c[0x0][0x37c] ;  /* 0x0000df00ff017b82 */ /* 0x000e620000000800 */
[----:B------:R-:W2:Y:S01]  /*0010*/  S2R R72, SR_TID.X ;  /* 0x0000000000487919 */ /* 0x000ea20000002100 */
[----:B------:R-:W3:Y:S01]  /*0020*/  LDCU.64 UR4, c[0x0][0x890] ;  /* 0x00011200ff0477ac */ /* 0x000ee20008000a00 */
[----:B-1----:R-:W-:Y:S01]  /*0030*/  VIADD R1, R1, 0xfffffff8 ;  /* 0xfffffff801017836 */ /* 0x002fe20000000000 */
[----:B------:R-:W-:Y:S02]  /*0040*/  PRMT R63, RZ, 0x7610, R63 ;  /* 0x00007610ff3f7816 */ /* 0x000fe4000000003f */
[----:B------:R-:W-:Y:S01]  /*0050*/  ELECT P5, URZ, PT ;  /* 0x0000000000ff782f */ /* 0x000fe200038a0000 */
[----:B------:R-:W1:Y:S01]  /*0060*/  LDCU.64 UR48, c[0x0][0x358] ;  /* 0x00006b00ff3077ac */ /* 0x000e620008000a00 */
[----:B---3--:R-:W-:-:S04]  /*0070*/  UISETP.NE.U32.AND UP0, UPT, UR4, URZ, UPT ;  /* 0x000000ff0400728c */ /* 0x008fc8000bf05070 */
[----:B------:R-:W-:Y:S01]  /*0080*/  UISETP.NE.AND.EX UP0, UPT, UR5, URZ, UPT, UP0 ;  /* 0x000000ff0500728c */ /* 0x000fe2000bf05300 */
[----:B--2---:R-:W-:-:S05]  /*0090*/  SHF.R.U32.HI R73, RZ, 0x5, R72 ;  /* 0x00000005ff497819 */ /* 0x004fca0000011648 */
[----:B------:R-:W2:Y:S02]  /*00a0*/  SHFL.IDX PT, R0, R73, RZ, 0x1f ;  /* 0x00001fff49007589 */ /* 0x000ea400000e0000 */
[----:B--2---:R-:W-:Y:S01]  /*00b0*/  R2UR UR8, R0 ;  /* 0x00000000000872ca */ /* 0x004fe200000e0000 */
[----:B-1----:R-:W-:-:S14]  /*00c0*/  BRA.U UP0, `(.L_x_0) ;  /* 0x00000001002c7547 */ /* 0x002fdc000b800000 */
[----:B------:R-:W1:Y:S02]  /*00d0*/  LDCU.64 UR6, c[0x0][0x888] ;  /* 0x00011100ff0677ac */ /* 0x000e640008000a00 */
[----:B-1----:R-:W-:-:S04]  /*00e0*/  UISETP.NE.U32.AND UP0, UPT, UR6, URZ, UPT ;  /* 0x000000ff0600728c */ /* 0x002fc8000bf05070 */
[----:B------:R-:W-:-:S09]  /*00f0*/  UISETP.NE.AND.EX UP0, UPT, UR7, URZ, UPT, UP0 ;  /* 0x000000ff0700728c */ /* 0x000fd2000bf05300 */
[----:B------:R-:W-:Y:S05]  /*0100*/  BRA.U !UP0, `(.L_x_1) ;  /* 0x0000000108107547 */ /* 0x000fea000b800000 */
[----:B------:R-:W1:Y:S02]  /*0110*/  LDC.64 R2, c[0x0][0x888] ;  /* 0x00022200ff027b82 */ /* 0x000e640000000a00 */
[----:B-1----:R1:W5:Y:S01]  /*0120*/  LDG.E R35, desc[UR48][R2.64] ;  /* 0x0000003002237981 */ /* 0x002362000c1e1900 */
[----:B------:R-:W-:Y:S01]  /*0130*/  HFMA2 R63, -RZ, RZ, 0, 5.9604644775390625e-08 ;  /* 0x00000001ff3f7431 */ /* 0x000fe200000001ff */
[----:B------:R-:W-:Y:S05]  /*0140*/  BRA `(.L_x_0) ;  /* 0x00000000000c7947 */ /* 0x000fea0003800000 */
.L_x_1:
[----:B------:R-:W1:Y:S01]  /*0150*/  LDCU UR6, c[0x0][0x880] ;  /* 0x00011000ff0677ac */ /* 0x000e620008000800 */
[----:B------:R-:W-:Y:S01]  /*0160*/  HFMA2 R63, -RZ, RZ, 0, 5.9604644775390625e-08 ;  /* 0x00000001ff3f7431 */ /* 0x000fe200000001ff */
[----:B-1----:R-:W-:-:S07]  /*0170*/  MOV R35, UR6 ;  /* 0x0000000600237c02 */ /* 0x002fce0008000f00 */
.L_x_0:
[----:B------:R-:W2:Y:S02]  /*0180*/  LDCU.64 UR6, c[0x0][0x8b0] ;  /* 0x00011600ff0677ac */ /* 0x000ea40008000a00 */
[----:B--2---:R-:W-:-:S04]  /*0190*/  UISETP.NE.U32.AND UP0, UPT, UR6, URZ, UPT ;  /* 0x000000ff0600728c */ /* 0x004fc8000bf05070 */
[----:B------:R-:W-:-:S09]  /*01a0*/  UISETP.NE.AND.EX UP0, UPT, UR7, URZ, UPT, UP0 ;  /* 0x000000ff0700728c */ /* 0x000fd2000bf05300 */
[----:B------:R-:W-:Y:S05]  /*01b0*/  BRA.U UP0, `(.L_x_2) ;  /* 0x0000000100247547 */ /* 0x000fea000b800000 */
[----:B------:R-:W2:Y:S02]  /*01c0*/  LDCU.64 UR6, c[0x0][0x8a8] ;  /* 0x00011500ff0677ac */ /* 0x000ea40008000a00 */
[----:B--2---:R-:W-:-:S04]  /*01d0*/  UISETP.NE.U32.AND UP0, UPT, UR6, URZ, UPT ;  /* 0x000000ff0600728c */ /* 0x004fc8000bf05070 */
[----:B------:R-:W-:-:S09]  /*01e0*/  UISETP.NE.AND.EX UP0, UPT, UR7, URZ, UPT, UP0 ;  /* 0x000000ff0700728c */ /* 0x000fd2000bf05300 */
[----:B------:R-:W-:Y:S05]  /*01f0*/  BRA.U !UP0, `(.L_x_3) ;  /* 0x00000001080c7547 */ /* 0x000fea000b800000 */
[----:B-1----:R-:W1:Y:S02]  /*0200*/  LDC.64 R2, c[0x0][0x8a8] ;  /* 0x00022a00ff027b82 */ /* 0x002e640000000a00 */
[----:B-1----:R2:W5:Y:S01]  /*0210*/  LDG.E R33, desc[UR48][R2.64] ;  /* 0x0000003002217981 */ /* 0x002562000c1e1900 */
[----:B------:R-:W-:Y:S05]  /*0220*/  BRA `(.L_x_2) ;  /* 0x0000000000087947 */ /* 0x000fea0003800000 */
.L_x_3:
[----:B------:R-:W2:Y:S02]  /*0230*/  LDCU UR6, c[0x0][0x8a0] ;  /* 0x00011400ff0677ac */ /* 0x000ea40008000800 */
[----:B--2---:R-:W-:Y:S02]  /*0240*/  MOV R33, UR6 ;  /* 0x0000000600217c02 */ /* 0x004fe40008000f00 */
.L_x_2:
[----:B------:R-:W-:Y:S01]  /*0250*/  IMAD.U32 R0, RZ, RZ, UR8 ;  /* 0x00000008ff007e24 */ /* 0x000fe2000f8e00ff */
[----:B------:R-:W-:Y:S04]  /*0260*/  BSSY.RECONVERGENT B0, `(.L_x_4) ;  /* 0x000000c000007945 */ /* 0x000fe80003800200 */
[C---:B------:R-:W-:Y:S02]  /*0270*/  ISETP.NE.OR P1, PT, R0.reuse, 0x1, !P5 ;  /* 0x000000010000780c */ /* 0x040fe40006f25670 */
[----:B------:R-:W-:-:S11]  /*0280*/  ISETP.NE.OR P0, PT, R0, 0x3, !P5 ;  /* 0x000000030000780c */ /* 0x000fd60006f05670 */
[----:B------:R-:W-:Y:S05]  /*0290*/  @P1 BRA `(.L_x_5) ;  /* 0x0000000000201947 */ /* 0x000fea0003800000 */
[----:B------:R-:W3:Y:S02]  /*02a0*/  LDCU.64 UR6, c[0x0][0x348] ;  /* 0x00006900ff0677ac */ /* 0x000ee40008000a00 */
[----:B---3--:R-:W-:Y:S02]  /*02b0*/  UIADD3 UR10, UP1, UPT, UR6, 0x80, URZ ;  /* 0x00000080060a7890 */ /* 0x008fe4000ff3e0ff */
[----:B------:R-:W-:Y:S02]  /*02c0*/  UIADD3 UR6, UP0, UPT, UR6, 0x180, URZ ;  /* 0x0000018006067890 */ /* 0x000fe4000ff1e0ff */
[----:B------:R-:W-:Y:S02]  /*02d0*/  UIADD3.X UR11, UPT, UPT, URZ, UR7, URZ, UP1, !UPT ;  /* 0x00000007ff0b7290 */ /* 0x000fe40008ffe4ff */
[----:B------:R-:W-:-:S07]  /*02e0*/  UIADD3.X UR7, UPT, UPT, URZ, UR7, URZ, UP0, !UPT ;  /* 0x00000007ff077290 */ /* 0x000fce00087fe4ff */
[----:B------:R3:W-:Y:S02]  /*02f0*/  UTMACCTL.PF [UR10] ;  /* 0x000000000a0079b9 */ /* 0x0007e40008040000 */
[----:B------:R3:W-:Y:S02]  /*0300*/  UTMACCTL.PF [UR6] ;  /* 0x00000000060079b9 */ /* 0x0007e40008040000 */
[----:B---3--:R-:W-:Y:S01]  /*0310*/  NOP ;  /* 0x0000000000007918 */ /* 0x008fe20000000000 */
.L_x_5:
[----:B------:R-:W-:Y:S05]  /*0320*/  BSYNC.RECONVERGENT B0 ;  /* 0x0000000000007941 */ /* 0x000fea0003800200 */
.L_x_4:
[----:B------:R-:W-:Y:S04]  /*0330*/  BSSY.RECONVERGENT B0, `(.L_x_6) ;  /* 0x000000a000007945 */ /* 0x000fe80003800200 */
        /* <DEDUP_REMOVED lines=9> */
.L_x_7:
[----:B------:R-:W-:Y:S05]  /*03d0*/  BSYNC.RECONVERGENT B0 ;  /* 0x0000000000007941 */ /* 0x000fea0003800200 */
.L_x_6:
[----:B------:R-:W3:Y:S01]  /*03e0*/  LDCU.64 UR6, c[0x0][0x888] ;  /* 0x00011100ff0677ac */ /* 0x000ee20008000a00 */
[----:B------:R-:W-:Y:S02]  /*03f0*/  UISETP.EQ.U32.AND UP1, UPT, UR4, URZ, UPT ;  /* 0x000000ff0400728c */ /* 0x000fe4000bf22070 */
[----:B------:R-:W-:Y:S02]  /*0400*/  UPLOP3.LUT UP2, UPT, UPT, UPT, UPT, 0x80, 0x8 ;  /* 0x000000000008789c */ /* 0x000fe40003f4f070 */
[----:B---3--:R-:W-:-:S04]  /*0410*/  UISETP.NE.U32.AND UP0, UPT, UR6, URZ, UPT ;  /* 0x000000ff0600728c */ /* 0x008fc8000bf05070 */
[----:B------:R-:W-:-:S04]  /*0420*/  UISETP.NE.AND.EX UP0, UPT, UR7, URZ, UPT, UP0 ;  /* 0x000000ff0700728c */ /* 0x000fc8000bf05300 */
[----:B------:R-:W-:-:S04]  /*0430*/  UISETP.EQ.OR.EX UP3, UPT, UR5, URZ, !UP0, UP1 ;  /* 0x000000ff0500728c */ /* 0x000fc8000c762710 */
[----:B------:R-:W-:-:S05]  /*0440*/  UP2UR UR53, UPR, URZ, 0x8 ;  /* 0x00000008ff357883 */ /* 0x000fca0008000000 */
[----:B------:R-:W-:Y:S07]  /*0450*/  BRA.U !UP3, `(.L_x_8) ;  /* 0x000000010b207547 */ /* 0x000fee000b800000 */
[----:B------:R-:W-:Y:S01]  /*0460*/  UISETP.NE.U32.AND UP2, UPT, UR4, URZ, UPT ;  /* 0x000000ff0400728c */ /* 0x000fe2000bf45070 */
[----:B-----5:R-:W-:Y:S01]  /*0470*/  FSETP.NEU.AND P0, PT, R35, RZ, PT ;  /* 0x000000ff2300720b */ /* 0x020fe20003f0d000 */
[----:B------:R-:W-:Y:S02]  /*0480*/  USEL UR4, URZ, 0xffffffff, UP0 ;  /* 0xffffffffff047887 */ /* 0x000fe40008000000 */
[----:B------:R-:W-:-:S10]  /*0490*/  UISETP.NE.AND.EX UP2, UPT, UR5, URZ, UPT, UP2 ;  /* 0x000000ff0500728c */ /* 0x000fd4000bf45320 */
[----:B------:R-:W-:Y:S01]  /*04a0*/  VOTEU.ANY UP1, P0 ;  /* 0x0000000000ff7886 */ /* 0x000fe20000020100 */
[----:B------:R-:W-:-:S04]  /*04b0*/  @!UP2 USEL UR4, URZ, 0xffffffff, UP1 ;  /* 0xffffffffff04a887 */ /* 0x000fc80008800000 */
[----:B------:R-:W-:-:S04]  /*04c0*/  ULOP3.LUT UR4, UR4, 0x1, URZ, 0xc0, !UPT ;  /* 0x0000000104047892 */ /* 0x000fc8000f8ec0ff */
[----:B------:R-:W-:-:S11]  /*04d0*/  UISETP.NE.U32.AND UP2, UPT, UR4, 0x1, UPT ;  /* 0x000000010400788c */ /* 0x000fd6000bf45070 */
.L_x_8:
[----:B-12---:R-:W1:Y:S01]  /*04e0*/  SHFL.IDX PT, R2, R73, RZ, 0x1f ;  /* 0x00001fff49027589 */ /* 0x006e6200000e0000 */
[----:B------:R-:W-:-:S04]  /*04f0*/  UISETP.NE.AND UP1, UPT, UR8, 0x2, UPT ;  /* 0x000000020800788c */ /* 0x000fc8000bf25270 */
[----:B------:R-:W-:Y:S01]  /*0500*/  USEL UR6, URZ, 0x1, UP1 ;  /* 0x00000001ff067887 */ /* 0x000fe20008800000 */
[----:B-1----:R-:W-:-:S13]  /*0510*/  ISETP.NE.AND P0, PT, R2, RZ, PT ;  /* 0x000000ff0200720c */ /* 0x002fda0003f05270 */
[----:B------:R-:W-:Y:S05]  /*0520*/  @P0 BRA `(.L_x_9) ;  /* 0x0000000000680947 */ /* 0x000fea0003800000 */
[----:B------:R-:W1:Y:S01]  /*0530*/  S2UR UR5, SR_CgaCtaId ;  /* 0x00000000000579c3 */ /* 0x000e620000008800 */
[----:B------:R-:W-:Y:S01]  /*0540*/  UMOV UR7, 0x400 ;  /* 0x0000040000077882 */ /* 0x000fe20000000000 */
[----:B------:R-:W-:Y:S01]  /*0550*/  UMOV UR4, 0x1 ;  /* 0x0000000100047882 */ /* 0x000fe20000000000 */
[----:B------:R-:W-:Y:S01]  /*0560*/  ELECT P0, URZ, PT ;  /* 0x0000000000ff782f */ /* 0x000fe20003800000 */
[----:B------:R-:W-:-:S04]  /*0570*/  UIADD3 UR10, UPT, UPT, -UR4, 0x100000, URZ ;  /* 0x00100000040a7890 */ /* 0x000fc8000fffe1ff */
[----:B------:R-:W-:Y:S02]  /*0580*/  USHF.L.U32 UR11, UR10, 0xb, URZ ;  /* 0x0000000b0a0b7899 */ /* 0x000fe400080006ff */
[----:B------:R-:W-:Y:S02]  /*0590*/  USHF.L.U32 UR10, UR10, 0x1, URZ ;  /* 0x000000010a0a7899 */ /* 0x000fe400080006ff */
[----:B-1----:R-:W-:Y:S01]  /*05a0*/  ULEA UR5, UR5, UR7, 0x18 ;  /* 0x0000000705057291 */ /* 0x002fe2000f8ec0ff */
[----:B------:R-:W1:Y:S11]  /*05b0*/  FENCE.VIEW.ASYNC.S ;  /* 0x00000000000073c6 */ /* 0x000e760000000000 */
[----:B-1----:R1:W2:Y:S01]  /*05c0*/  SYNCS.EXCH.64 URZ, [UR5], UR10 ;  /* 0x0000000a05ff75b2 */ /* 0x0022a20008000100 */
[----:B------:R1:W3:Y:S01]  /*05d0*/  SYNCS.EXCH.64 URZ, [UR5+0x40], UR10 ;  /* 0x0000400a05ff75b2 */ /* 0x0002e20008000100 */
[----:B------:R1:W4:Y:S01]  /*05e0*/  SYNCS.EXCH.64 URZ, [UR5+0x8], UR10 ;  /* 0x0000080a05ff75b2 */ /* 0x0003220008000100 */
[----:B------:R1:W1:Y:S01]  /*05f0*/  SYNCS.EXCH.64 URZ, [UR5+0x48], UR10 ;  /* 0x0000480a05ff75b2 */ /* 0x0002620008000100 */
        /* <DEDUP_REMOVED lines=12> */
[----:B------:R-:W-:Y:S01]  /*06c0*/  NOP ;  /* 0x0000000000007918 */ /* 0x000fe20000000000 */
.L_x_9:
[----:B------:R-:W2:Y:S01]  /*06d0*/  SHFL.IDX PT, R2, R73, RZ, 0x1f ;  /* 0x00001fff49027589 */ /* 0x000ea200000e0000 */
[----:B------:R-:W-:Y:S01]  /*06e0*/  NOP ;  /* 0x0000000000007918 */ /* 0x000fe20000000000 */
[----:B--2---:R-:W-:-:S13]  /*06f0*/  ISETP.NE.AND P0, PT, R2, 0x1, PT ;  /* 0x000000010200780c */ /* 0x004fda0003f05270 */
[----:B------:R-:W-:Y:S05]  /*0700*/  @P0 BRA `(.L_x_10) ;  /* 0x0000000000580947 */ /* 0x000fea0003800000 */
[----:B------:R-:W2:Y:S01]  /*0710*/  S2UR UR7, SR_CgaCtaId ;  /* 0x00000000000779c3 */ /* 0x000ea20000008800 */
[----:B------:R-:W-:Y:S01]  /*0720*/  UMOV UR9, 0x400 ;  /* 0x0000040000097882 */ /* 0x000fe20000000000 */
[----:B-1----:R-:W-:Y:S01]  /*0730*/  UMOV UR5, 0x20 ;  /* 0x0000002000057882 */ /* 0x002fe20000000000 */
[----:B------:R-:W-:Y:S01]  /*0740*/  UMOV UR4, 0x80 ;  /* 0x0000008000047882 */ /* 0x000fe20000000000 */
[----:B------:R-:W-:-:S04]  /*0750*/  UIADD3 UR10, UPT, UPT, -UR5, 0x100000, URZ ;  /* 0x00100000050a7890 */ /* 0x000fc8000fffe1ff */
[----:B------:R-:W-:Y:S02]  /*0760*/  USHF.L.U32 UR11, UR10, 0xb, URZ ;  /* 0x0000000b0a0b7899 */ /* 0x000fe400080006ff */
[----:B------:R-:W-:Y:S02]  /*0770*/  USHF.L.U32 UR10, UR10, 0x1, URZ ;  /* 0x000000010a0a7899 */ /* 0x000fe400080006ff */
[----:B------:R-:W-:-:S04]  /*0780*/  UIADD3 UR4, UPT, UPT, -UR4, 0x100000, URZ ;  /* 0x0010000004047890 */ /* 0x000fc8000fffe1ff */
[----:B------:R-:W-:Y:S02]  /*0790*/  USHF.L.U32 UR5, UR4, 0xb, URZ ;  /* 0x0000000b04057899 */ /* 0x000fe400080006ff */
[----:B------:R-:W-:Y:S01]  /*07a0*/  USHF.L.U32 UR4, UR4, 0x1, URZ ;  /* 0x0000000104047899 */ /* 0x000fe200080006ff */
[----:B------:R-:W-:Y:S01]  /*07b0*/  ELECT P0, URZ, PT ;  /* 0x0000000000ff782f */ /* 0x000fe20003800000 */
[----:B--2---:R-:W-:Y:S01]  /*07c0*/  ULEA UR7, UR7, UR9, 0x18 ;  /* 0x0000000907077291 */ /* 0x004fe2000f8ec0ff */
[----:B------:R-:W1:Y:S11]  /*07d0*/  FENCE.VIEW.ASYNC.S ;  /* 0x00000000000073c6 */ /* 0x000e760000000000 */
[----:B-1----:R2:W1:Y:S01]  /*07e0*/  SYNCS.EXCH.64 URZ, [UR7+0x80], UR10 ;  /* 0x0000800a07ff75b2 */ /* 0x0024620008000100 */
[----:B------:R2:W1:Y:S01]  /*07f0*/  SYNCS.EXCH.64 URZ, [UR7+0xa0], UR4 ;  /* 0x0000a00407ff75b2 */ /* 0x0004620008000100 */
[----:B------:R2:W1:Y:S01]  /*0800*/  SYNCS.EXCH.64 URZ, [UR7+0x88], UR10 ;  /* 0x0000880a07ff75b2 */ /* 0x0004620008000100 */
[----:B------:R2:W1:Y:S01]  /*0810*/  SYNCS.EXCH.64 URZ, [UR7+0xa8], UR4 ;  /* 0x0000a80407ff75b2 */ /* 0x0004620008000100 */
[----:B------:R2:W1:Y:S01]  /*0820*/  SYNCS.EXCH.64 URZ, [UR7+0x90], UR10 ;  /* 0x0000900a07ff75b2 */ /* 0x0004620008000100 */
[----:B------:R2:W1:Y:S01]  /*0830*/  SYNCS.EXCH.64 URZ, [UR7+0xb0], UR4 ;  /* 0x0000b00407ff75b2 */ /* 0x0004620008000100 */
[----:B------:R2:W1:Y:S01]  /*0840*/  SYNCS.EXCH.64 URZ, [UR7+0x98], UR10 ;  /* 0x0000980a07ff75b2 */ /* 0x0004620008000100 */
[----:B------:R2:W1:Y:S02]  /*0850*/  SYNCS.EXCH.64 URZ, [UR7+0xb8], UR4 ;  /* 0x0000b80407ff75b2 */ /* 0x0004640008000100 */
[----:B--2---:R-:W-:Y:S01]  /*0860*/  NOP ;  /* 0x0000000000007918 */ /* 0x004fe20000000000 */
.L_x_10:
[----:B------:R-:W2:Y:S01]  /*0870*/  SHFL.IDX PT, R2, R73, RZ, 0x1f ;  /* 0x00001fff49027589 */ /* 0x000ea200000e0000 */
[----:B------:R-:W-:Y:S01]  /*0880*/  NOP ;  /* 0x0000000000007918 */ /* 0x000fe20000000000 */
[----:B--2---:R-:W-:-:S13]  /*0890*/  ISETP.NE.AND P0, PT, R2, 0x3, PT ;  /* 0x000000030200780c */ /* 0x004fda0003f05270 */
[----:B------:R-:W-:Y:S05]  /*08a0*/  @P0 BRA `(.L_x_11) ;  /* 0x0000000000300947 */ /* 0x000fea0003800000 */
[----:B-1----:R-:W1:Y:S01]  /*08b0*/  S2UR UR5, SR_CgaCtaId ;  /* 0x00000000000579c3 */ /* 0x002e620000008800 */
        /* <DEDUP_REMOVED lines=8> */
[----:B-1----:R2:W1:Y:S01]  /*0940*/  SYNCS.EXCH.64 URZ, [UR5+0xc0], UR10 ;  /* 0x0000c00a05ff75b2 */ /* 0x0024620008000100 */
[----:B------:R2:W1:Y:S02]  /*0950*/  SYNCS.EXCH.64 URZ, [UR5+0xc8], UR10 ;  /* 0x0000c80a05ff75b2 */ /* 0x0004640008000100 */
[----:B--2---:R-:W-:Y:S01]  /*0960*/  NOP ;  /* 0x0000000000007918 */ /* 0x004fe20000000000 */
.L_x_11:
[----:B------:R-:W2:Y:S01]  /*0970*/  SHFL.IDX PT, R2, R73, RZ, 0x1f ;  /* 0x00001fff49027589 */ /* 0x000ea200000e0000 */
[----:B------:R-:W-:Y:S01]  /*0980*/  NOP ;  /* 0x0000000000007918 */ /* 0x000fe20000000000 */
[----:B--2---:R-:W-:-:S13]  /*0990*/  ISETP.NE.AND P0, PT, R2, 0x4, PT ;  /* 0x000000040200780c */ /* 0x004fda0003f05270 */
[----:B------:R-:W-:Y:S05]  /*09a0*/  @P0 BRA `(.L_x_12) ;  /* 0x0000000000440947 */ /* 0x000fea0003800000 */
[----:B-1----:R-:W1:Y:S01]  /*09b0*/  S2UR UR5, SR_CgaCtaId ;  /* 0x00000000000579c3 */ /* 0x002e620000008800 */
[----:B------:R-:W-:Y:S01]  /*09c0*/  UMOV UR9, 0x100 ;  /* 0x0000010000097882 */ /* 0x000fe20000000000 */
[----:B------:R-:W-:Y:S01]  /*09d0*/  UMOV UR7, 0x400 ;  /* 0x0000040000077882 */ /* 0x000fe20000000000 */
[----:B------:R-:W-:Y:S01]  /*09e0*/  USEL UR9, UR9, 0xe0, UP2 ;  /* 0x000000e009097887 */ /* 0x000fe20009000000 */
[----:B------:R-:W-:Y:S01]  /*09f0*/  UMOV UR4, 0x1 ;  /* 0x0000000100047882 */ /* 0x000fe20000000000 */
[----:B------:R-:W-:Y:S01]  /*0a00*/  ELECT P0, URZ, PT ;  /* 0x0000000000ff782f */ /* 0x000fe20003800000 */
[----:B------:R-:W-:-:S04]  /*0a10*/  UIADD3 UR10, UPT, UPT, -UR4, 0x100000, URZ ;  /* 0x00100000040a7890 */ /* 0x000fc8000fffe1ff */
[----:B------:R-:W-:Y:S02]  /*0a20*/  USHF.L.U32 UR11, UR10, 0xb, URZ ;  /* 0x0000000b0a0b7899 */ /* 0x000fe400080006ff */
[----:B------:R-:W-:Y:S02]  /*0a30*/  USHF.L.U32 UR10, UR10, 0x1, URZ ;  /* 0x000000010a0a7899 */ /* 0x000fe400080006ff */
        /* <DEDUP_REMOVED lines=8> */
.L_x_12:
        /* <DEDUP_REMOVED lines=20> */
[----:B------:R2:W1:Y:S02]  /*0c00*/  SYNCS.EXCH.64 URZ, [UR7+0xf8], UR4 ;  /* 0x0000f80407ff75b2 */ /* 0x0004640008000100 */
[----:B--2---:R-:W-:Y:S01]  /*0c10*/  NOP ;  /* 0x0000000000007918 */ /* 0x004fe20000000000 */
.L_x_13:
[----:B-1----:R-:W1:Y:S01]  /*0c20*/  S2UR UR5, SR_CTAID.X ;  /* 0x00000000000579c3 */ /* 0x002e620000002500 */
[----:B------:R-:W-:-:S05]  /*0c30*/  CS2R.32 R64, SR_CgaSize ;  /* 0x0000000000407805 */ /* 0x000fca0000008a00 */
[----:B------:R-:W-:-:S05]  /*0c40*/  IMAD R64, R64, -0xa0, RZ ;  /* 0xffffff6040407824 */ /* 0x000fca00078e02ff */
[----:B------:R-:W-:-:S14]  /*0c50*/  R2UR UR9, R64 ;  /* 0x00000000400972ca */ /* 0x000fdc00000e0000 */
[----:B------:R-:W2:Y:S01]  /*0c60*/  LDCU UR9, c[0x0][UR9+0x2b0] ;  /* 0x00005600090977ac */ /* 0x000ea20008000800 */
[----:B------:R-:W-:Y:S01]  /*0c70*/  NOP ;  /* 0x0000000000007918 */ /* 0x000fe20000000000 */
[----:B------:R-:W-:-:S05]  /*0c80*/  CS2R.32 R64, SR_CgaSize ;  /* 0x0000000000407805 */ /* 0x000fca0000008a00 */
[----:B------:R-:W-:-:S05]  /*0c90*/  IMAD R64, R64, -0xa0, RZ ;  /* 0xffffff6040407824 */ /* 0x000fca00078e02ff */
[----:B------:R-:W-:-:S14]  /*0ca0*/  R2UR UR7, R64 ;  /* 0x00000000400772ca */ /* 0x000fdc00000e0000 */
[----:B------:R-:W3:Y:S01]  /*0cb0*/  LDCU UR7, c[0x0][UR7+0x2b4] ;  /* 0x00005680070777ac */ /* 0x000ee20008000800 */
[----:B------:R-:W4:Y:S08]  /*0cc0*/  S2UR UR4, SR_CTAID.Y ;  /* 0x00000000000479c3 */ /* 0x000f300000002600 */
[----:B------:R-:W3:Y:S01]  /*0cd0*/  LDC R9, c[0x0][0xb24] ;  /* 0x0002c900ff097b82 */ /* 0x000ee20000000800 */
[----:B-1----:R-:W-:-:S02]  /*0ce0*/  I2FP.F32.U32 R4, UR5 ;  /* 0x0000000500047c45 */ /* 0x002fc40008201000 */
[----:B------:R-:W-:-:S05]  /*0cf0*/  CS2R.32 R5, SR_CgaSize ;  /* 0x0000000000057805 */ /* 0x000fca0000008a00 */
[----:B------:R-:W-:-:S06]  /*0d00*/  IMAD R5, R5, -0xa0, RZ ;  /* 0xffffff6005057824 */ /* 0x000fcc00078e02ff */
[----:B------:R-:W1:Y:S01]  /*0d10*/  LDC R5, c[0x0][R5+0x2a0] ;  /* 0x0000a80005057b82 */ /* 0x000e620000000800 */
[----:B------:R-:W-:Y:S01]  /*0d20*/  MOV R19, UR5 ;  /* 0x0000000500137c02 */ /* 0x000fe20008000f00 */
[----:B--2---:R-:W-:Y:S01]  /*0d30*/  FMUL R4, R4, UR9 ;  /* 0x0000000904047c20 */ /* 0x004fe20008400000 */
[----:B----4-:R-:W-:Y:S02]  /*0d40*/  I2FP.F32.U32 R2, UR4 ;  /* 0x0000000400027c45 */ /* 0x010fe40008201000 */
[----:B------:R-:W-:-:S05]  /*0d50*/  CS2R.32 R3, SR_CgaSize ;  /* 0x0000000000037805 */ /* 0x000fca0000008a00 */
[----:B------:R-:W-:-:S06]  /*0d60*/  IMAD R3, R3, -0xa0, RZ ;  /* 0xffffff6003037824 */ /* 0x000fcc00078e02ff */
[----:B------:R-:W2:Y:S01]  /*0d70*/  LDC R3, c[0x0][R3+0x2a4] ;  /* 0x0000a90003037b82 */ /* 0x000ea20000000800 */
[----:B------:R-:W4:Y:S01]  /*0d80*/  F2I.U32.TRUNC.NTZ R64, R4 ;  /* 0x0000000400407305 */ /* 0x000f22000020f000 */
[----:B------:R-:W-:Y:S01]  /*0d90*/  MOV R16, UR4 ;  /* 0x0000000400107c02 */ /* 0x000fe20008000f00 */
[----:B---3--:R-:W-:-:S05]  /*0da0*/  FMUL R2, R2, UR7 ;  /* 0x0000000702027c20 */ /* 0x008fca0008400000 */
[----:B------:R-:W-:Y:S01]  /*0db0*/  BAR.SYNC.DEFER_BLOCKING 0x0 ;  /* 0x0000000000007b1d */ /* 0x000fe20000010000 */
[----:B------:R-:W-:-:S05]  /*0dc0*/  ISETP.GE.AND P0, PT, R9, 0x1, PT ;  /* 0x000000010900780c */ /* 0x000fca0003f06270 */
[----:B------:R-:W3:Y:S02]  /*0dd0*/  F2I.U32.TRUNC.NTZ R62, R2 ;  /* 0x00000002003e7305 */ /* 0x000ee4000020f000 */
[----:B------:R-:W2:Y:S01]  /*0de0*/  S2UR UR57, SR_CTAID.Z ;  /* 0x00000000003979c3 */ /* 0x000ea20000002700 */
[----:B----4-:R-:W-:-:S05]  /*0df0*/  IADD3 R64, PT, PT, -R64, RZ, RZ ;  /* 0x000000ff40407210 */ /* 0x010fca0007ffe1ff */
[----:B-1----:R-:W-:Y:S01]  /*0e00*/  IMAD R64, R5, R64, UR5 ;  /* 0x0000000505407e24 */ /* 0x002fe2000f8e0240 */
[----:B---3--:R-:W-:-:S05]  /*0e10*/  IADD3 R62, PT, PT, -R62, RZ, RZ ;  /* 0x000000ff3e3e7210 */ /* 0x008fca0007ffe1ff */
[----:B--2---:R-:W-:Y:S01]  /*0e20*/  IMAD R62, R3, R62, UR4 ;  /* 0x00000004033e7e24 */ /* 0x004fe2000f8e023e */
[----:B------:R-:W-:Y:S06]  /*0e30*/  @!P0 BRA `(.L_x_14) ;  /* 0x0000000000b88947 */ /* 0x000fec0003800000 */
[----:B------:R-:W1:Y:S01]  /*0e40*/  LDC.64 R4, c[0x0][0xb18] ;  /* 0x0002c600ff047b82 */ /* 0x000e620000000a00 */
[----:B------:R-:W-:-:S07]  /*0e50*/  ISETP.NE.AND P0, PT, R9, 0x1, PT ;  /* 0x000000010900780c */ /* 0x000fce0003f05270 */
[----:B------:R-:W2:Y:S08]  /*0e60*/  LDC R10, c[0x0][0xb0c] ;  /* 0x0002c300ff0a7b82 */ /* 0x000eb00000000800 */
[----:B------:R-:W3:Y:S08]  /*0e70*/  LDC R11, c[0x0][0x370] ;  /* 0x0000dc00ff0b7b82 */ /* 0x000ef00000000800 */
[----:B------:R-:W4:Y:S01]  /*0e80*/  LDC R12, c[0x0][0x374] ;  /* 0x0000dd00ff0c7b82 */ /* 0x000f220000000800 */
[----:B-1----:R-:W-:-:S07]  /*0e90*/  ISETP.NE.AND P1, PT, R4, 0x1, PT ;  /* 0x000000010400780c */ /* 0x002fce0003f25270 */
[----:B------:R-:W3:Y:S01]  /*0ea0*/  LDC.64 R6, c[0x0][0xb10] ;  /* 0x0002c400ff067b82 */ /* 0x000ee20000000a00 */
[----:B--2---:R-:W-:-:S07]  /*0eb0*/  ISETP.NE.AND P2, PT, R10, 0x1, PT ;  /* 0x000000010a00780c */ /* 0x004fce0003f45270 */
[----:B------:R-:W1:Y:S08]  /*0ec0*/  LDC R8, c[0x0][0xb20] ;  /* 0x0002c800ff087b82 */ /* 0x000e700000000800 */
[----:B------:R-:W2:Y:S01]  /*0ed0*/  LDC.64 R2, c[0x0][0xb28] ;  /* 0x0002ca00ff027b82 */ /* 0x000ea20000000a00 */
[----:B----4-:R-:W-:-:S04]  /*0ee0*/  IMAD.HI.U32 R13, R12, R5, RZ ;  /* 0x000000050c0d7227 */ /* 0x010fc800078e00ff */
[----:B------:R-:W-:-:S04]  /*0ef0*/  IMAD.HI.U32 R5, R16, R5, RZ ;  /* 0x0000000510057227 */ /* 0x000fc800078e00ff */
[----:B---3--:R-:W-:-:S04]  /*0f00*/  IMAD.HI.U32 R14, R11, R6, RZ ;  /* 0x000000060b0e7227 */ /* 0x008fc800078e00ff */
[C---:B------:R-:W-:Y:S01]  /*0f10*/  IMAD.HI.U32 R18, R19.reuse, R6, RZ ;  /* 0x0000000613127227 */ /* 0x040fe200078e00ff */
[-C--:B------:R-:W-:Y:S02]  /*0f20*/  @P2 SHF.R.U32.HI R11, RZ, R7.reuse, R14 ;  /* 0x00000007ff0b2219 */ /* 0x080fe4000001160e */
[-C--:B-1----:R-:W-:Y:S02]  /*0f30*/  @P1 SHF.R.U32.HI R12, RZ, R8.reuse, R13 ;  /* 0x00000008ff0c1219 */ /* 0x082fe4000001160d */
[----:B------:R-:W-:Y:S02]  /*0f40*/  SHF.R.U32.HI R5, RZ, R8, R5 ;  /* 0x00000008ff057219 */ /* 0x000fe40000011605 */
[----:B------:R-:W-:Y:S02]  /*0f50*/  SHF.R.U32.HI R18, RZ, R7, R18 ;  /* 0x00000007ff127219 */ /* 0x000fe40000011612 */
[----:B------:R-:W-:Y:S01]  /*0f60*/  SEL R5, R16, R5, !P1 ;  /* 0x0000000510057207 */ /* 0x000fe20004800000 */
[----:B--2---:R-:W-:Y:S01]  /*0f70*/  IMAD.HI.U32 R14, R12, R2, RZ ;  /* 0x000000020c0e7227 */ /* 0x004fe200078e00ff */
[----:B------:R-:W-:-:S02]  /*0f80*/  SEL R7, R19, R18, !P2 ;  /* 0x0000001213077207 */ /* 0x000fc40005000000 */
[----:B------:R-:W-:Y:S01]  /*0f90*/  IADD3 R13, PT, PT, -R5, RZ, RZ ;  /* 0x000000ff050d7210 */ /* 0x000fe20007ffe1ff */
[----:B------:R-:W-:Y:S01]  /*0fa0*/  IMAD.HI.U32 R6, R11, R2, RZ ;  /* 0x000000020b067227 */ /* 0x000fe200078e00ff */
[----:B------:R-:W-:-:S03]  /*0fb0*/  @P0 SHF.R.U32.HI R12, RZ, R3, R14 ;  /* 0x00000003ff0c0219 */ /* 0x000fc6000001160e */
[----:B------:R-:W-:Y:S01]  /*0fc0*/  IMAD R13, R4, R13, R16 ;  /* 0x0000000d040d7224 */ /* 0x000fe200078e0210 */
[----:B------:R-:W-:Y:S01]  /*0fd0*/  @P0 SHF.R.U32.HI R11, RZ, R3, R6 ;  /* 0x00000003ff0b0219 */ /* 0x000fe20000011606 */
[----:B------:R-:W-:-:S04]  /*0fe0*/  IMAD R12, R12, R9, RZ ;  /* 0x000000090c0c7224 */ /* 0x000fc800078e02ff */
[----:B------:R-:W-:Y:S01]  /*0ff0*/  IMAD R6, R11, R9, RZ ;  /* 0x000000090b067224 */ /* 0x000fe200078e02ff */
[----:B------:R-:W-:-:S04]  /*1000*/  ISETP.GE.AND P1, PT, R5, R12, PT ;  /* 0x0000000c0500720c */ /* 0x000fc80003f26270 */
[----:B------:R-:W-:Y:S01]  /*1010*/  ISETP.GE.OR P1, PT, R7, R6, P1 ;  /* 0x000000060700720c */ /* 0x000fe20000f26670 */
[----:B------:R-:W-:-:S05]  /*1020*/  IMAD.HI.U32 R6, R5, R2, RZ ;  /* 0x0000000205067227 */ /* 0x000fca00078e00ff */
[----:B------:R-:W-:-:S04]  /*1030*/  SHF.R.U32.HI R6, RZ, R3, R6 ;  /* 0x00000003ff067219 */ /* 0x000fc80000011606 */
[----:B------:R-:W-:-:S03]  /*1040*/  SEL R6, R5, R6, !P0 ;  /* 0x0000000605067207 */ /* 0x000fc60004000000 */
[----:B------:R-:W-:Y:S01]  /*1050*/  @!P1 IMAD.HI.U32 R8, R7, R2, RZ ;  /* 0x0000000207089227 */ /* 0x000fe200078e00ff */
[----:B------:R-:W-:-:S04]  /*1060*/  IADD3 R2, PT, PT, -R6, RZ, RZ ;  /* 0x000000ff06027210 */ /* 0x000fc80007ffe1ff */
[----:B------:R-:W-:Y:S01]  /*1070*/  @!P1 SHF.R.U32.HI R8, RZ, R3, R8 ;  /* 0x00000003ff089219 */ /* 0x000fe20000011608 */
[----:B------:R-:W-:-:S03]  /*1080*/  IMAD R2, R9, R2, R5 ;  /* 0x0000000209027224 */ /* 0x000fc600078e0205 */
[----:B------:R-:W-:-:S05]  /*1090*/  @!P1 SEL R3, R7, R8, !P0 ;  /* 0x0000000807039207 */ /* 0x000fca0004000000 */
[--C-:B------:R-:W-:Y:S02]  /*10a0*/  @!P1 IMAD.IADD R6, R6, 0x1, -R3.reuse ;  /* 0x0000000106069824 */ /* 0x100fe400078e0a03 */
[----:B------:R-:W-:Y:S01]  /*10b0*/  @!P1 IMAD R3, R2, R11, R3 ;  /* 0x0000000b02039224 */ /* 0x000fe200078e0203 */
[----:B------:R-:W-:Y:S01]  /*10c0*/  IADD3 R2, PT, PT, -R7, RZ, RZ ;  /* 0x000000ff07027210 */ /* 0x000fe20007ffe1ff */
[----:B------:R-:W-:Y:S02]  /*10d0*/  @!P1 IMAD R5, R6, R9, R7 ;  /* 0x0000000906059224 */ /* 0x000fe400078e0207 */
[----:B------:R-:W-:Y:S02]  /*10e0*/  @!P1 IMAD.MOV.U32 R7, RZ, RZ, R3 ;  /* 0x000000ffff079224 */ /* 0x000fe400078e0003 */
[----:B------:R-:W-:Y:S02]  /*10f0*/  IMAD R2, R10, R2, R19 ;  /* 0x000000020a027224 */ /* 0x000fe400078e0213 */
[----:B------:R-:W-:-:S02]  /*1100*/  IMAD R16, R5, R4, R13 ;  /* 0x0000000405107224 */ /* 0x000fc400078e020d */
[----:B------:R-:W-:Y:S02]  /*1110*/  IMAD R19, R7, R10, R2 ;  /* 0x0000000a07137224 */ /* 0x000fe400078e0202 */
.L_x_14:
[----:B------:R-:W1:Y:S01]  /*1120*/  LDCU UR4, c[0x0][0xb30] ;  /* 0x00016600ff0477ac */ /* 0x000e620008000800 */
[----:B------:R-:W2:Y:S08]  /*1130*/  S2UR UR45, SR_CgaCtaId ;  /* 0x00000000002d79c3 */ /* 0x000eb00000008800 */
[----:B------:R-:W3:Y:S01]  /*1140*/  LDC R26, c[0x0][0xb24] ;  /* 0x0002c900ff1a7b82 */ /* 0x000ee20000000800 */
[----:B-1----:R-:W-:-:S09]  /*1150*/  UISETP.NE.AND UP1, UPT, UR4, 0x1, UPT ;  /* 0x000000010400788c */ /* 0x002fd2000bf25270 */
[----:B--2---:R-:W-:Y:S05]  /*1160*/  BRA.U UP1, `(.L_x_15) ;  /* 0x0000000101407547 */ /* 0x004fea000b800000 */
[----:B------:R-:W1:Y:S08]  /*1170*/  LDC.64 R4, c[0x0][0xb10] ;  /* 0x0002c400ff047b82 */ /* 0x000e700000000a00 */
[----:B------:R-:W2:Y:S08]  /*1180*/  LDC.64 R2, c[0x0][0xb18] ;  /* 0x0002c600ff027b82 */ /* 0x000eb00000000a00 */
[----:B------:R-:W4:Y:S08]  /*1190*/  LDC R6, c[0x0][0xb20] ;  /* 0x0002c800ff067b82 */ /* 0x000f300000000800 */
[----:B------:R-:W3:Y:S01]  /*11a0*/  LDC R8, c[0x0][0xb0c] ;  /* 0x0002c300ff087b82 */ /* 0x000ee20000000800 */
[----:B-1----:R-:W-:-:S05]  /*11b0*/  IMAD.HI.U32 R4, R19, R4, RZ ;  /* 0x0000000413047227 */ /* 0x002fca00078e00ff */
[----:B------:R-:W-:Y:S01]  /*11c0*/  SHF.R.U32.HI R4, RZ, R5, R4 ;  /* 0x00000005ff047219 */ /* 0x000fe20000011604 */
[----:B--2---:R-:W-:Y:S01]  /*11d0*/  IMAD.HI.U32 R3, R16, R3, RZ ;  /* 0x0000000310037227 */ /* 0x004fe200078e00ff */
[----:B------:R-:W-:-:S04]  /*11e0*/  ISETP.NE.AND P0, PT, R2, 0x1, PT ;  /* 0x000000010200780c */ /* 0x000fc80003f05270 */
[----:B----4-:R-:W-:-:S04]  /*11f0*/  SHF.R.U32.HI R3, RZ, R6, R3 ;  /* 0x00000006ff037219 */ /* 0x010fc80000011603 */
[----:B------:R-:W-:Y:S02]  /*1200*/  SEL R3, R16, R3, !P0 ;  /* 0x0000000310037207 */ /* 0x000fe40004000000 */
[----:B---3--:R-:W-:-:S04]  /*1210*/  ISETP.NE.AND P1, PT, R8, 0x1, PT ;  /* 0x000000010800780c */ /* 0x008fc80003f25270 */
[----:B------:R-:W-:-:S05]  /*1220*/  SEL R4, R19, R4, !P1 ;  /* 0x0000000413047207 */ /* 0x000fca0004800000 */
[----:B------:R-:W-:Y:S02]  /*1230*/  IMAD.IADD R5, R3, 0x1, -R4 ;  /* 0x0000000103057824 */ /* 0x000fe400078e0a04 */
[----:B------:R-:W-:Y:S02]  /*1240*/  IMAD.IADD R3, R4, 0x1, -R3 ;  /* 0x0000000104037824 */ /* 0x000fe400078e0a03 */
[----:B------:R-:W-:Y:S02]  /*1250*/  IMAD R19, R5, R8, R19 ;  /* 0x0000000805137224 */ /* 0x000fe400078e0213 */
[----:B------:R-:W-:-:S07]  /*1260*/  IMAD R16, R3, R2, R16 ;  /* 0x0000000203107224 */ /* 0x000fce00078e0210 */
.L_x_15:
[----:B------:R-:W-:Y:S01]  /*1270*/  BAR.SYNC.DEFER_BLOCKING 0x0 ;  /* 0x0000000000007b1d */ /* 0x000fe20000010000 */
[----:B------:R-:W-:Y:S01]  /*1280*/  UISETP.NE.AND UP1, UPT, UR8, 0x2, UPT ;  /* 0x000000020800788c */ /* 0x000fe2000bf25270 */
[----:B------:R-:W-:Y:S02]  /*1290*/  ISETP.NE.OR P5, PT, R0, 0x2, !P5 ;  /* 0x000000020000780c */ /* 0x000fe40006fa5670 */
[----:B------:R-:W-:-:S06]  /*12a0*/  LOP3.LUT R2, R72, 0x1f, RZ, 0xc0, !PT ;  /* 0x0000001f48027812 */ /* 0x000fcc00078ec0ff */
[----:B------:R-:W-:Y:S05]  /*12b0*/  BRA.U UP1, `(.L_x_16) ;  /* 0x0000001901847547 */ /* 0x000fea000b800000 */
[----:B------:R-:W1:Y:S01]  /*12c0*/  LDCU UR6, c[0x0][0x388] ;  /* 0x00007100ff0677ac */ /* 0x000e620008000800 */
[----:B------:R-:W2:Y:S01]  /*12d0*/  LDC R11, c[0x0][0x370] ;  /* 0x0000dc00ff0b7b82 */ /* 0x000ea20000000800 */
[----:B------:R-:W-:Y:S01]  /*12e0*/  PLOP3.LUT P0, PT, PT, PT, UP2, 0x80, 0x8 ;  /* 0x000000000008781c */ /* 0x000fe20003f0f028 */
[----:B------:R-:W-:Y:S01]  /*12f0*/  IMAD.MOV.U32 R10, RZ, RZ, RZ ;  /* 0x000000ffff0a7224 */ /* 0x000fe200078e00ff */
[----:B------:R-:W4:Y:S01]  /*1300*/  LDCU UR4, c[0x0][0x38c] ;  /* 0x00007180ff0477ac */ /* 0x000f220008000800 */
[----:B------:R-:W-:Y:S02]  /*1310*/  ISETP.EQ.OR P4, PT, R2, RZ, P5 ;  /* 0x000000ff0200720c */ /* 0x000fe40002f82670 */
[----:B------:R-:W-:Y:S01]  /*1320*/  PLOP3.LUT P0, PT, P0, PT, PT, 0x8, 0x80 ;  /* 0x000000000080781c */ /* 0x000fe2000070e170 */
[----:B------:R-:W3:Y:S01]  /*1330*/  LDCU UR41, c[0x0][0x390] ;  /* 0x00007200ff2977ac */ /* 0x000ee20008000800 */
[----:B------:R-:W2:Y:S01]  /*1340*/  LDC R0, c[0x0][0x374] ;  /* 0x0000dd00ff007b82 */ /* 0x000ea20000000800 */
[----:B------:R-:W2:Y:S01]  /*1350*/  LDCU.64 UR42, c[0x0][0x348] ;  /* 0x00006900ff2a77ac */ /* 0x000ea20008000a00 */
[----:B------:R-:W-:Y:S01]  /*1360*/  UMOV UR39, 0x1 ;  /* 0x0000000100277882 */ /* 0x000fe20000000000 */
[----:B------:R-:W-:Y:S01]  /*1370*/  UMOV UR38, URZ ;  /* 0x000000ff00267c82 */ /* 0x000fe20008000000 */
[----:B-1----:R-:W-:Y:S01]  /*1380*/  UIADD3 UR6, UPT, UPT, UR6, 0x3f, URZ ;  /* 0x0000003f06067890 */ /* 0x002fe2000fffe0ff */
[----:B------:R-:W-:Y:S01]  /*1390*/  UMOV UR28, URZ ;  /* 0x000000ff001c7c82 */ /* 0x000fe20008000000 */
[----:B------:R-:W-:-:S02]  /*13a0*/  UMOV UR31, URZ ;  /* 0x000000ff001f7c82 */ /* 0x000fc40008000000 */
[----:B------:R-:W-:-:S04]  /*13b0*/  USHF.R.S32.HI UR5, URZ, 0x1f, UR6 ;  /* 0x0000001fff057899 */ /* 0x000fc80008011406 */
[----:B------:R-:W-:-:S04]  /*13c0*/  ULEA.HI UR5, UR5, UR6, URZ, 0x6 ;  /* 0x0000000605057291 */ /* 0x000fc8000f8f30ff */
[----:B------:R-:W-:-:S04]  /*13d0*/  USHF.R.S32.HI UR5, URZ, 0x6, UR5 ;  /* 0x00000006ff057899 */ /* 0x000fc80008011405 */
[----:B----4-:R-:W-:-:S04]  /*13e0*/  UIMAD UR4, UR5, UR4, URZ ;  /* 0x00000004050472a4 */ /* 0x010fc8000f8e02ff */
[----:B---3--:R-:W-:-:S04]  /*13f0*/  UIMAD UR41, UR4, UR41, URZ ;  /* 0x00000029042972a4 */ /* 0x008fc8000f8e02ff */
[----:B------:R-:W-:Y:S02]  /*1400*/  UISETP.NE.AND UP1, UPT, UR41, URZ, UPT ;  /* 0x000000ff2900728c */ /* 0x000fe4000bf25270 */
[----:B------:R-:W-:-:S04]  /*1410*/  UISETP.LT.U32.AND UP0, UPT, UR41, 0x8, UPT ;  /* 0x000000082900788c */ /* 0x000fc8000bf01070 */
[----:B------:R-:W-:-:S04]  /*1420*/  USEL UR40, UR41, 0x8, UP0 ;  /* 0x0000000829287887 */ /* 0x000fc80008000000 */
[----:B------:R-:W-:Y:S02]  /*1430*/  UIADD3 UR23, UPT, UPT, UR40, -0x1, URZ ;  /* 0xffffffff28177890 */ /* 0x000fe4000fffe0ff */
[----:B------:R-:W-:Y:S02]  /*1440*/  @!UP1 UIADD3 UR23, UPT, UPT, UR40, URZ, URZ ;  /* 0x000000ff28179290 */ /* 0x000fe4000fffe0ff */
[----:B------:R-:W-:Y:S02]  /*1450*/  UIADD3 UR40, UPT, UPT, UR41, -UR40, URZ ;  /* 0x8000002829287290 */ /* 0x000fe4000fffe0ff */
[----:B--2---:R-:W-:-:S12]  /*1460*/  UIADD3 UR23, UPT, UPT, UR23, 0x1, URZ ;  /* 0x0000000117177890 */ /* 0x004fd8000fffe0ff */
.L_x_32:
[----:B------:R-:W1:Y:S01]  /*1470*/  S2UR UR22, SR_CgaCtaId ;  /* 0x00000000001679c3 */ /* 0x000e620000008800 */
[----:B------:R-:W-:Y:S01]  /*1480*/  UMOV UR4, 0x400 ;  /* 0x0000040000047882 */ /* 0x000fe20000000000 */
[----:B------:R-:W-:Y:S01]  /*1490*/  IMAD.U32 R2, RZ, RZ, UR39 ;  /* 0x00000027ff027e24 */ /* 0x000fe2000f8e00ff */
[----:B------:R-:W-:Y:S01]  /*14a0*/  UISETP.NE.AND UP0, UPT, UR41, URZ, UPT ;  /* 0x000000ff2900728c */ /* 0x000fe2000bf05270 */
[----:B------:R-:W-:Y:S01]  /*14b0*/  R2UR UR34, R16 ;  /* 0x00000000102272ca */ /* 0x000fe200000e0000 */
[----:B------:R-:W-:Y:S01]  /*14c0*/  IMAD.SHL.U32 R19, R19, 0x40, RZ ;  /* 0x0000004013137824 */ /* 0x000fe200078e00ff */
[----:B------:R-:W-:Y:S01]  /*14d0*/  UMOV UR30, URZ ;  /* 0x000000ff001e7c82 */ /* 0x000fe20008000000 */
[----:B------:R-:W-:Y:S01]  /*14e0*/  SHF.L.U32 R2, R2, 0x1f, RZ ;  /* 0x0000001f02027819 */ /* 0x000fe200000006ff */
[----:B------:R-:W-:Y:S01]  /*14f0*/  UMOV UR37, URZ ;  /* 0x000000ff00257c82 */ /* 0x000fe20008000000 */
[----:B------:R-:W-:-:S08]  /*1500*/  UMOV UR36, URZ ;  /* 0x000000ff00247c82 */ /* 0x000fd00008000000 */
[----:B------:R-:W-:Y:S02]  /*1510*/  USHF.L.U32 UR34, UR34, 0x7, URZ ;  /* 0x0000000722227899 */ /* 0x000fe400080006ff */
[----:B-1----:R-:W-:-:S04]  /*1520*/  ULEA UR22, UR22, UR4, 0x18 ;  /* 0x0000000416167291 */ /* 0x002fc8000f8ec0ff */
[----:B------:R-:W-:-:S09]  /*1530*/  ULEA UR4, UR38, UR22, 0x3 ;  /* 0x0000001626047291 */ /* 0x000fd2000f8e18ff */
[----:B--2---:R1:W2:Y:S01]  /*1540*/  SYNCS.PHASECHK.TRANS64.TRYWAIT P2, [UR4+0x40], R2 ;  /* 0x00004002ff0075a7 */ /* 0x0042a20008041104 */
[----:B---3--:R-:W-:Y:S05]  /*1550*/  BRA.U !UP0, `(.L_x_17) ;  /* 0x0000000508887547 */ /* 0x008fea000b800000 */
[----:B------:R-:W3:Y:S01]  /*1560*/  LDC.64 R8, c[0x0][0x480] ;  /* 0x00012000ff087b82 */ /* 0x000ee20000000a00 */
[----:B------:R-:W4:Y:S01]  /*1570*/  LDCU UR24, c[0x0][0x390] ;  /* 0x00007200ff1877ac */ /* 0x000f220008000800 */
[----:B------:R-:W2:Y:S06]  /*1580*/  LDCU UR25, c[0x0][0x38c] ;  /* 0x00007180ff1977ac */ /* 0x000eac0008000800 */
[----:B------:R-:W4:Y:S01]  /*1590*/  LDC.64 R6, c[0x0][0x488] ;  /* 0x00012200ff067b82 */ /* 0x000f220000000a00 */
[----:B------:R-:W2:Y:S01]  /*15a0*/  LDCU.64 UR14, c[0x0][0x4b8] ;  /* 0x00009700ff0e77ac */ /* 0x000ea20008000a00 */
[----:B------:R-:W-:-:S02]  /*15b0*/  UIADD3 UR31, UPT, UPT, UR23, UR28, URZ ;  /* 0x0000001c171f7290 */ /* 0x000fc4000fffe0ff */
[----:B------:R-:W-:-:S04]  /*15c0*/  UIADD3 UR10, UPT, UPT, UR34, 0x40, URZ ;  /* 0x00000040220a7890 */ /* 0x000fc8000fffe0ff */
[----:B-1----:R-:W1:Y:S01]  /*15d0*/  LDC.64 R2, c[0x0][0x490] ;  /* 0x00012400ff027b82 */ /* 0x002e620000000a00 */
[----:B------:R-:W-:Y:S01]  /*15e0*/  UMOV UR30, URZ ;  /* 0x000000ff001e7c82 */ /* 0x000fe20008000000 */
[----:B------:R-:W-:Y:S01]  /*15f0*/  UMOV UR26, UR38 ;  /* 0x00000026001a7c82 */ /* 0x000fe20008000000 */
[----:B------:R-:W-:Y:S01]  /*1600*/  UMOV UR36, URZ ;  /* 0x000000ff00247c82 */ /* 0x000fe20008000000 */
[----:B------:R-:W-:Y:S01]  /*1610*/  UMOV UR37, URZ ;  /* 0x000000ff00257c82 */ /* 0x000fe20008000000 */
[----:B---3--:R-:W-:Y:S01]  /*1620*/  IMAD.HI.U32 R9, R19, R9, RZ ;  /* 0x0000000913097227 */ /* 0x008fe200078e00ff */
[----:B------:R-:W-:Y:S02]  /*1630*/  ISETP.NE.AND P1, PT, R8, 0x1, PT ;  /* 0x000000010800780c */ /* 0x000fe40003f25270 */
[----:B------:R-:W3:Y:S02]  /*1640*/  LDC.64 R4, c[0x0][0x4b0] ;  /* 0x00012c00ff047b82 */ /* 0x000ee40000000a00 */
[----:B----4-:R-:W-:-:S04]  /*1650*/  SHF.R.U32.HI R6, RZ, R6, R9 ;  /* 0x00000006ff067219 */ /* 0x010fc80000011609 */
[----:B------:R-:W-:Y:S02]  /*1660*/  SEL R6, R19, R6, !P1 ;  /* 0x0000000613067207 */ /* 0x000fe40004800000 */
[----:B------:R-:W-:Y:S02]  /*1670*/  ISETP.NE.AND P1, PT, R7, 0x1, PT ;  /* 0x000000010700780c */ /* 0x000fe40003f25270 */
[C---:B------:R-:W-:Y:S01]  /*1680*/  R2UR UR4, R6.reuse ;  /* 0x00000000060472ca */ /* 0x040fe200000e0000 */
[----:B-1----:R-:W-:-:S04]  /*1690*/  IMAD.HI.U32 R2, R6, R2, RZ ;  /* 0x0000000206027227 */ /* 0x002fc800078e00ff */
[----:B------:R-:W-:Y:S01]  /*16a0*/  IMAD.MOV R12, RZ, RZ, -R6 ;  /* 0x000000ffff0c7224 */ /* 0x000fe200078e0a06 */
[----:B------:R-:W-:-:S03]  /*16b0*/  SHF.R.U32.HI R2, RZ, R3, R2 ;  /* 0x00000003ff027219 */ /* 0x000fc60000011602 */
[----:B------:R-:W-:Y:S01]  /*16c0*/  IMAD R12, R8, R12, R19 ;  /* 0x0000000c080c7224 */ /* 0x000fe200078e0213 */
[----:B------:R-:W-:Y:S01]  /*16d0*/  R2UR UR21, R2 ;  /* 0x00000000021572ca */ /* 0x000fe200000e0000 */
[----:B------:R-:W-:Y:S01]  /*16e0*/  VOTEU.ANY UP0, P1 ;  /* 0x0000000000ff7886 */ /* 0x000fe20000800100 */
[----:B------:R-:W1:Y:S01]  /*16f0*/  LDC.64 R2, c[0x0][0x4d0] ;  /* 0x00013400ff027b82 */ /* 0x000e620000000a00 */
[----:B---3--:R-:W-:Y:S02]  /*1700*/  R2UR UR8, R4 ;  /* 0x00000000040872ca */ /* 0x008fe400000e0000 */
[----:B------:R-:W-:Y:S02]  /*1710*/  R2UR UR9, R12 ;  /* 0x000000000c0972ca */ /* 0x000fe400000e0000 */
[----:B------:R-:W-:-:S06]  /*1720*/  R2UR UR6, R5 ;  /* 0x00000000050672ca */ /* 0x000fcc00000e0000 */
[----:B------:R-:W-:Y:S01]  /*1730*/  USEL UR21, UR4, UR21, !UP0 ;  /* 0x0000001504157287 */ /* 0x000fe2000c000000 */
[----:B------:R-:W3:Y:S05]  /*1740*/  LDCU.64 UR4, c[0x0][0x4d8] ;  /* 0x00009b00ff0477ac */ /* 0x000eea0008000a00 */
[----:B------:R-:W-:-:S04]  /*1750*/  IMAD R9, RZ, RZ, -UR21 ;  /* 0x80000015ff097e24 */ /* 0x000fc8000f8e02ff */
[----:B------:R-:W-:Y:S01]  /*1760*/  IMAD R9, R7, R9, R6 ;  /* 0x0000000907097224 */ /* 0x000fe200078e0206 */
[----:B-1----:R-:W-:-:S04]  /*1770*/  R2UR UR19, R2 ;  /* 0x00000000021372ca */ /* 0x002fc800000e0000 */
[----:B------:R-:W-:Y:S02]  /*1780*/  R2UR UR7, R9 ;  /* 0x00000000090772ca */ /* 0x000fe400000e0000 */
[----:B------:R-:W-:-:S07]  /*1790*/  R2UR UR20, R3 ;  /* 0x00000000031472ca */ /* 0x000fce00000e0000 */
[----:B------:R-:W-:-:S06]  /*17a0*/  UIMAD UR19, UR9, UR8, UR19 ;  /* 0x00000008091372a4 */ /* 0x000fcc000f8e0213 */
[----:B--23--:R-:W-:-:S12]  /*17b0*/  UIMAD UR20, UR7, UR6, UR20 ;  /* 0x00000006071472a4 */ /* 0x00cfd8000f8e0214 */
.L_x_22:
[----:B------:R-:W-:Y:S01]  /*17c0*/  @!P5 MOV R3, 0x6000 ;  /* 0x000060000003d802 */ /* 0x000fe20000000f00 */
[----:B------:R-:W-:Y:S01]  /*17d0*/  ULEA UR17, UR26, UR22, 0x3 ;  /* 0x000000161a117291 */ /* 0x000fe2000f8e18ff */
[----:B----4-:R-:W-:Y:S11]  /*17e0*/  @P2 BRA `(.L_x_18) ;  /* 0x0000000000102947 */ /* 0x010ff60003800000 */
[----:B------:R-:W-:Y:S04]  /*17f0*/  MOV R2, UR39 ;  /* 0x0000002700027c02 */ /* 0x000fe80008000f00 */
[----:B------:R-:W-:Y:S04]  /*1800*/  SHF.L.U32 R5, R2, 0x1f, RZ ;  /* 0x0000001f02057819 */ /* 0x000fe800000006ff */
[----:B------:R-:W1:Y:S02]  /*1810*/  SYNCS.PHASECHK.TRANS64.TRYWAIT P1, [UR17+0x40], R5 ;  /* 0x00004005ff0075a7 */ /* 0x000e640008021111 */
[----:B-1----:R-:W-:Y:S05]  /*1820*/  @!P1 BRA `(.L_x_19) ;  /* 0x0000006800fc9947 */ /* 0x002fea0003800000 */
.L_x_18:
[----:B------:R2:W-:Y:S01]  /*1830*/  @!P5 SYNCS.ARRIVE.TRANS64 RZ, [UR17], R3 ;  /* 0x00000003ffffd9a7 */ /* 0x0005e20008000011 */
[----:B------:R-:W-:Y:S04]  /*1840*/  BSSY.RECONVERGENT B0, `(.L_x_20) ;  /* 0x0000003000007945 */ /* 0x000fe80003800200 */
[----:B------:R-:W-:Y:S05]  /*1850*/  @P4 BRA `(.L_x_21) ;  /* 0x0000000000044947 */ /* 0x000fea0003800000 */
[----:B------:R-:W-:Y:S05]  /*1860*/  BPT.TRAP 0x1 ;  /* 0x000000040000795c */ /* 0x000fea0000300000 */
.L_x_21:
[----:B------:R-:W-:Y:S05]  /*1870*/  BSYNC.RECONVERGENT B0 ;  /* 0x0000000000007941 */ /* 0x000fea0003800200 */
.L_x_20:
[----:B------:R-:W-:Y:S02]  /*1880*/  UIADD3 UR38, UPT, UPT, UR26, 0x1, URZ ;  /* 0x000000011a267890 */ /* 0x000fe4000fffe0ff */
[----:B------:R-:W-:Y:S02]  /*1890*/  UIMAD UR7, UR36, UR14, UR4 ;  /* 0x0000000e240772a4 */ /* 0x000fe4000f8e0204 */
[----:B------:R-:W-:Y:S02]  /*18a0*/  UISETP.NE.AND UP0, UPT, UR38, 0x8, UPT ;  /* 0x000000082600788c */ /* 0x000fe4000bf05270 */
[----:B------:R-:W-:Y:S02]  /*18b0*/  UIMAD UR6, UR37, UR15, UR5 ;  /* 0x0000000f250672a4 */ /* 0x000fe4000f8e0205 */
[----:B------:R-:W-:Y:S02]  /*18c0*/  USEL UR8, URZ, 0x1, UP0 ;  /* 0x00000001ff087887 */ /* 0x000fe40008000000 */
[----:B------:R-:W-:Y:S02]  /*18d0*/  USEL UR38, UR38, URZ, UP0 ;  /* 0x000000ff26267287 */ /* 0x000fe40008000000 */
[----:B------:R-:W-:Y:S02]  /*18e0*/  ULOP3.LUT UR39, UR39, UR8, URZ, 0x3c, !UPT ;  /* 0x0000000827277292 */ /* 0x000fe4000f8e3cff */
[----:B------:R-:W-:Y:S02]  /*18f0*/  ULEA UR8, UR38, UR22, 0x3 ;  /* 0x0000001626087291 */ /* 0x000fe4000f8e18ff */
[----:B------:R-:W-:Y:S02]  /*1900*/  UIADD3 UR48, UP1, UPT, UR42, 0x80, URZ ;  /* 0x000000802a307890 */ /* 0x000fe4000ff3e0ff */
[----:B------:R-:W-:Y:S01]  /*1910*/  ULEA UR16, UR26, UR22, 0xd ;  /* 0x000000161a107291 */ /* 0x000fe2000f8e68ff */
[----:B-1----:R-:W-:Y:S01]  /*1920*/  MOV R2, UR39 ;  /* 0x0000002700027c02 */ /* 0x002fe20008000f00 */
[----:B------:R-:W-:Y:S02]  /*1930*/  UPRMT UR29, UR7, 0x40, UR6 ;  /* 0x00000040071d7896 */ /* 0x000fe40008000006 */
[----:B------:R-:W-:Y:S01]  /*1940*/  USHF.L.U32 UR18, UR30, 0x6, URZ ;  /* 0x000000061e127899 */ /* 0x000fe200080006ff */
[----:B--2---:R-:W-:Y:S01]  /*1950*/  SHF.L.U32 R3, R2, 0x1f, RZ ;  /* 0x0000001f02037819 */ /* 0x004fe200000006ff */
[----:B------:R-:W-:Y:S02]  /*1960*/  UIADD3.X UR49, UPT, UPT, URZ, UR43, URZ, UP1, !UPT ;  /* 0x0000002bff317290 */ /* 0x000fe40008ffe4ff */
[----:B------:R-:W-:Y:S01]  /*1970*/  UIADD3 UR16, UPT, UPT, UR16, 0x4400, URZ ;  /* 0x0000440010107890 */ /* 0x000fe2000fffe0ff */
[----:B------:R3:W4:Y:S01]  /*1980*/  SYNCS.PHASECHK.TRANS64.TRYWAIT P2, [UR8+0x40], R3 ;  /* 0x00004003ff0075a7 */ /* 0x0007220008041108 */
[----:B------:R-:W-:Y:S02]  /*1990*/  UPRMT UR50, UR29, 0x5410, URZ ;  /* 0x000054101d327896 */ /* 0x000fe400080000ff */
[----:B------:R-:W-:Y:S02]  /*19a0*/  UIADD3 UR46, UP0, UPT, UR42, 0x180, URZ ;  /* 0x000001802a2e7890 */ /* 0x000fe4000ff1e0ff */
[----:B------:R-:W-:Y:S02]  /*19b0*/  ULEA UR8, UR26, UR22, 0xe ;  /* 0x000000161a087291 */ /* 0x000fe4000f8e70ff */
[----:B------:R-:W-:Y:S02]  /*19c0*/  UIADD3.X UR47, UPT, UPT, URZ, UR43, URZ, UP0, !UPT ;  /* 0x0000002bff2f7290 */ /* 0x000fe400087fe4ff */
[----:B------:R-:W-:Y:S01]  /*19d0*/  UIADD3 UR32, UPT, UPT, UR8, 0x14400, URZ ;  /* 0x0001440008207890 */ /* 0x000fe2000fffe0ff */
[----:B------:R-:W-:Y:S01]  /*19e0*/  UTMALDG.4D.IM2COL [UR16], [UR48], UR50 ;  /* 0x00000010300073b4 */ /* 0x000fe20008058032 */
[----:B------:R-:W-:Y:S02]  /*19f0*/  UIADD3 UR27, UPT, UPT, UR36, 0x1, URZ ;  /* 0x00000001241b7890 */ /* 0x000fe4000fffe0ff */
[----:B------:R-:W-:Y:S02]  /*1a00*/  UIADD3 UR8, UPT, UPT, UR8, 0x16400, URZ ;  /* 0x0001640008087890 */ /* 0x000fe4000fffe0ff */
[----:B------:R-:W-:Y:S02]  /*1a10*/  UISETP.NE.AND UP2, UPT, UR27, UR25, UPT ;  /* 0x000000191b00728c */ /* 0x000fe4000bf45270 */
[----:B------:R-:W-:Y:S02]  /*1a20*/  UIADD3 UR26, UPT, UPT, UR37, 0x1, URZ ;  /* 0x00000001251a7890 */ /* 0x000fe4000fffe0ff */
[----:B------:R-:W-:Y:S02]  /*1a30*/  UIADD3 UR28, UPT, UPT, UR28, 0x1, URZ ;  /* 0x000000011c1c7890 */ /* 0x000fe4000fffe0ff */
[----:B------:R-:W-:Y:S01]  /*1a40*/  UIADD3 UR29, UPT, UPT, UR30, 0x1, URZ ;  /* 0x000000011e1d7890 */ /* 0x000fe2000fffe0ff */
[----:B------:R-:W-:Y:S01]  /*1a50*/  UMOV UR44, 0x0 ;  /* 0x00000000002c7882 */ /* 0x000fe20000000000 */
[----:B------:R-:W-:Y:S01]  /*1a60*/  UMOV UR45, 0x10000000 ;  /* 0x10000000002d7882 */ /* 0x000fe20000000000 */
[----:B------:R-:W-:Y:S02]  /*1a70*/  UMOV UR33, UR17 ;  /* 0x0000001100217c82 */ /* 0x000fe40008000000 */
[----:B------:R-:W-:Y:S01]  /*1a80*/  @UP2 UIADD3 UR26, UPT, UPT, UR37, URZ, URZ ;  /* 0x000000ff251a2290 */ /* 0x000fe2000fffe0ff */
[----:B------:R-:W-:Y:S01]  /*1a90*/  UMOV UR35, UR18 ;  /* 0x0000001200237c82 */ /* 0x000fe20008000000 */
[----:B------:R-:W-:Y:S01]  /*1aa0*/  UMOV UR12, UR36 ;  /* 0x00000024000c7c82 */ /* 0x000fe20008000000 */
[----:B------:R1:W-:Y:S01]  /*1ab0*/  UTMALDG.4D [UR32], [UR46], desc[UR44] ;  /* 0x00002c202e0075b4 */ /* 0x0003e20008019000 */
[----:B------:R-:W-:Y:S01]  /*1ac0*/  UISETP.NE.AND UP0, UPT, UR26, UR24, UPT ;  /* 0x000000181a00728c */ /* 0x000fe2000bf05270 */
[----:B------:R-:W-:Y:S01]  /*1ad0*/  UMOV UR13, UR37 ;  /* 0x00000025000d7c82 */ /* 0x000fe20008000000 */
[----:B------:R-:W-:Y:S01]  /*1ae0*/  UMOV UR9, UR17 ;  /* 0x0000001100097c82 */ /* 0x000fe20008000000 */
[----:B------:R-:W-:Y:S02]  /*1af0*/  UMOV UR11, UR18 ;  /* 0x00000012000b7c82 */ /* 0x000fe40008000000 */
[----:B------:R3:W-:Y:S06]  /*1b00*/  UTMALDG.4D [UR8], [UR46], desc[UR44] ;  /* 0x00002c082e0075b4 */ /* 0x0007ec0008019000 */
[----:B------:R-:W-:Y:S07]  /*1b10*/  @UP0 UIADD3 UR29, UPT, UPT, UR30, URZ, URZ ;  /* 0x000000ff1e1d0290 */ /* 0x000fee000fffe0ff */
[----:B------:R-:W-:Y:S01]  /*1b20*/  UMOV UR30, UR29 ;  /* 0x0000001d001e7c82 */ /* 0x000fe20008000000 */
[----:B-1----:R-:W-:Y:S02]  /*1b30*/  USEL UR37, UR26, URZ, UP0 ;  /* 0x000000ff1a257287 */ /* 0x002fe40008000000 */
[----:B------:R-:W-:Y:S02]  /*1b40*/  UISETP.NE.AND UP0, UPT, UR28, UR31, UPT ;  /* 0x0000001f1c00728c */ /* 0x000fe4000bf05270 */
[----:B------:R-:W-:Y:S01]  /*1b50*/  USEL UR36, UR27, URZ, UP2 ;  /* 0x000000ff1b247287 */ /* 0x000fe20009000000 */
[----:B------:R-:W-:Y:S06]  /*1b60*/  UMOV UR26, UR38 ;  /* 0x00000026001a7c82 */ /* 0x000fec0008000000 */
[----:B---3--:R-:W-:Y:S05]  /*1b70*/  BRA.U UP0, `(.L_x_22) ;  /* 0xfffffffd00107547 */ /* 0x008fea000b83ffff */
.L_x_17:
[----:B------:R-:W-:Y:S01]  /*1b80*/  ULEA UR4, UR38, UR22, 0x3 ;  /* 0x0000001626047291 */ /* 0x000fe2000f8e18ff */
[----:B-1----:R-:W-:Y:S01]  /*1b90*/  MOV R2, UR39 ;  /* 0x0000002700027c02 */ /* 0x002fe20008000f00 */
[----:B------:R-:W-:Y:S01]  /*1ba0*/  @!P0 SYNCS.ARRIVE.TRANS64.A1T0 RZ, [UR22+0xc8], RZ ;  /* 0x0000c8ffffff89a7 */ /* 0x000fe20008100016 */
[----:B------:R-:W-:Y:S02]  /*1bb0*/  UISETP.GE.AND UP0, UPT, UR40, 0x1, UPT ;  /* 0x000000012800788c */ /* 0x000fe4000bf06270 */
[----:B------:R-:W-:-:S04]  /*1bc0*/  SHF.L.U32 R2, R2, 0x1f, RZ ;  /* 0x0000001f02027819 */ /* 0x000fc800000006ff */
[----:B------:R1:W3:Y:S03]  /*1bd0*/  SYNCS.PHASECHK.TRANS64.TRYWAIT P1, [UR4+0x40], R2 ;  /* 0x00004002ff0075a7 */ /* 0x0002e60008021104 */
[----:B------:R-:W-:Y:S05]  /*1be0*/  BRA.U !UP0, `(.L_x_23) ;  /* 0x0000000508907547 */ /* 0x000fea000b800000 */
[----:B------:R-:W4:Y:S01]  /*1bf0*/  LDC.64 R8, c[0x0][0x480] ;  /* 0x00012000ff087b82 */ /* 0x000f220000000a00 */
[----:B------:R-:W2:Y:S01]  /*1c00*/  LDCU UR33, c[0x0][0x390] ;  /* 0x00007200ff2177ac */ /* 0x000ea20008000800 */
[----:B------:R-:W2:Y:S06]  /*1c10*/  LDCU UR35, c[0x0][0x38c] ;  /* 0x00007180ff2377ac */ /* 0x000eac0008000800 */
[----:B------:R-:W4:Y:S01]  /*1c20*/  LDC.64 R6, c[0x0][0x488] ;  /* 0x00012200ff067b82 */ /* 0x000f220000000a00 */
[----:B------:R-:W2:Y:S01]  /*1c30*/  LDCU.64 UR14, c[0x0][0x4b8] ;  /* 0x00009700ff0e77ac */ /* 0x000ea20008000a00 */
[----:B------:R-:W-:-:S02]  /*1c40*/  UIADD3 UR31, UPT, UPT, UR40, UR31, URZ ;  /* 0x0000001f281f7290 */ /* 0x000fc4000fffe0ff */
[----:B------:R-:W-:-:S04]  /*1c50*/  UIADD3 UR10, UPT, UPT, UR34, 0x40, URZ ;  /* 0x00000040220a7890 */ /* 0x000fc8000fffe0ff */
[----:B-1----:R-:W1:Y:S01]  /*1c60*/  LDC.64 R2, c[0x0][0x490] ;  /* 0x00012400ff027b82 */ /* 0x002e620000000a00 */
[----:B------:R-:W-:Y:S01]  /*1c70*/  UMOV UR46, UR40 ;  /* 0x00000028002e7c82 */ /* 0x000fe20008000000 */
[----:B------:R-:W-:Y:S01]  /*1c80*/  UMOV UR26, UR38 ;  /* 0x00000026001a7c82 */ /* 0x000fe20008000000 */
[----:B----4-:R-:W-:Y:S01]  /*1c90*/  IMAD.HI.U32 R9, R19, R9, RZ ;  /* 0x0000000913097227 */ /* 0x010fe200078e00ff */
[----:B------:R-:W-:-:S04]  /*1ca0*/  ISETP.NE.AND P0, PT, R8, 0x1, PT ;  /* 0x000000010800780c */ /* 0x000fc80003f05270 */
[----:B------:R-:W4:Y:S01]  /*1cb0*/  LDC.64 R4, c[0x0][0x4b0] ;  /* 0x00012c00ff047b82 */ /* 0x000f220000000a00 */
[----:B------:R-:W-:-:S04]  /*1cc0*/  SHF.R.U32.HI R6, RZ, R6, R9 ;  /* 0x00000006ff067219 */ /* 0x000fc80000011609 */
        /* <DEDUP_REMOVED lines=10> */
[----:B----4-:R-:W-:Y:S02]  /*1d70*/  R2UR UR8, R4 ;  /* 0x00000000040872ca */ /* 0x010fe400000e0000 */
[----:B------:R-:W-:Y:S02]  /*1d80*/  R2UR UR9, R9 ;  /* 0x00000000090972ca */ /* 0x000fe400000e0000 */
[----:B------:R-:W-:-:S06]  /*1d90*/  R2UR UR6, R5 ;  /* 0x00000000050672ca */ /* 0x000fcc00000e0000 */
[----:B------:R-:W-:Y:S01]  /*1da0*/  USEL UR29, UR4, UR29, !UP0 ;  /* 0x0000001d041d7287 */ /* 0x000fe2000c000000 */
[----:B------:R-:W4:Y:S05]  /*1db0*/  LDCU.64 UR4, c[0x0][0x4d8] ;  /* 0x00009b00ff0477ac */ /* 0x000f2a0008000a00 */
[----:B------:R-:W-:-:S04]  /*1dc0*/  IMAD R12, RZ, RZ, -UR29 ;  /* 0x8000001dff0c7e24 */ /* 0x000fc8000f8e02ff */
[----:B------:R-:W-:Y:S01]  /*1dd0*/  IMAD R12, R7, R12, R6 ;  /* 0x0000000c070c7224 */ /* 0x000fe200078e0206 */
[----:B-1----:R-:W-:-:S04]  /*1de0*/  R2UR UR27, R2 ;  /* 0x00000000021b72ca */ /* 0x002fc800000e0000 */
[----:B------:R-:W-:Y:S02]  /*1df0*/  R2UR UR7, R12 ;  /* 0x000000000c0772ca */ /* 0x000fe400000e0000 */
[----:B------:R-:W-:-:S07]  /*1e00*/  R2UR UR28, R3 ;  /* 0x00000000031c72ca */ /* 0x000fce00000e0000 */
[----:B------:R-:W-:-:S06]  /*1e10*/  UIMAD UR27, UR9, UR8, UR27 ;  /* 0x00000008091b72a4 */ /* 0x000fcc000f8e021b */
[----:B--2-4-:R-:W-:-:S12]  /*1e20*/  UIMAD UR28, UR7, UR6, UR28 ;  /* 0x00000006071c72a4 */ /* 0x014fd8000f8e021c */
.L_x_28:
[----:B------:R-:W-:Y:S01]  /*1e30*/  @!P5 MOV R3, 0x6000 ;  /* 0x000060000003d802 */ /* 0x000fe20000000f00 */
[----:B------:R-:W-:Y:S01]  /*1e40*/  ULEA UR25, UR26, UR22, 0x3 ;  /* 0x000000161a197291 */ /* 0x000fe2000f8e18ff */
[----:B--23--:R-:W-:Y:S11]  /*1e50*/  @P1 BRA `(.L_x_24) ;  /* 0x0000000000101947 */ /* 0x00cff60003800000 */
[----:B------:R-:W-:Y:S04]  /*1e60*/  MOV R2, UR39 ;  /* 0x0000002700027c02 */ /* 0x000fe80008000f00 */
[----:B------:R-:W-:Y:S04]  /*1e70*/  SHF.L.U32 R5, R2, 0x1f, RZ ;  /* 0x0000001f02057819 */ /* 0x000fe800000006ff */
[----:B------:R-:W1:Y:S02]  /*1e80*/  SYNCS.PHASECHK.TRANS64.TRYWAIT P0, [UR25+0x40], R5 ;  /* 0x00004005ff0075a7 */ /* 0x000e640008001119 */
[----:B-1----:R-:W-:Y:S05]  /*1e90*/  @!P0 BRA `(.L_x_25) ;  /* 0x0000006400788947 */ /* 0x002fea0003800000 */
.L_x_24:
[----:B------:R2:W-:Y:S01]  /*1ea0*/  @!P5 SYNCS.ARRIVE.TRANS64 RZ, [UR25], R3 ;  /* 0x00000003ffffd9a7 */ /* 0x0005e20008000019 */
[----:B------:R-:W-:Y:S04]  /*1eb0*/  BSSY.RECONVERGENT B0, `(.L_x_26) ;  /* 0x0000003000007945 */ /* 0x000fe80003800200 */
[----:B------:R-:W-:Y:S05]  /*1ec0*/  @P4 BRA `(.L_x_27) ;  /* 0x0000000000044947 */ /* 0x000fea0003800000 */
[----:B------:R-:W-:Y:S05]  /*1ed0*/  BPT.TRAP 0x1 ;  /* 0x000000040000795c */ /* 0x000fea0000300000 */
.L_x_27:
[----:B------:R-:W-:Y:S05]  /*1ee0*/  BSYNC.RECONVERGENT B0 ;  /* 0x0000000000007941 */ /* 0x000fea0003800200 */
.L_x_26:
        /* <DEDUP_REMOVED lines=12> */
[----:B------:R-:W-:Y:S01]  /*1fb0*/  UIADD3.X UR53, UPT, UPT, URZ, UR43, URZ, UP1, !UPT ;  /* 0x0000002bff357290 */ /* 0x000fe20008ffe4ff */
[----:B--2---:R-:W-:Y:S01]  /*1fc0*/  SHF.L.U32 R3, R2, 0x1f, RZ ;  /* 0x0000001f02037819 */ /* 0x004fe200000006ff */
[----:B------:R-:W-:Y:S02]  /*1fd0*/  UIADD3 UR24, UPT, UPT, UR24, 0x4400, URZ ;  /* 0x0000440018187890 */ /* 0x000fe4000fffe0ff */
[----:B------:R-:W-:Y:S01]  /*1fe0*/  UPRMT UR54, UR47, 0x5410, URZ ;  /* 0x000054102f367896 */ /* 0x000fe200080000ff */
[----:B------:R1:W2:Y:S01]  /*1ff0*/  SYNCS.PHASECHK.TRANS64.TRYWAIT P1, [UR8+0x40], R3 ;  /* 0x00004003ff0075a7 */ /* 0x0002a20008021108 */
[----:B------:R-:W-:Y:S02]  /*2000*/  ULEA UR8, UR26, UR22, 0xe ;  /* 0x000000161a087291 */ /* 0x000fe4000f8e70ff */
[----:B------:R-:W-:Y:S02]  /*2010*/  USHF.L.U32 UR26, UR30, 0x6, URZ ;  /* 0x000000061e1a7899 */ /* 0x000fe400080006ff */
[----:B------:R-:W-:Y:S02]  /*2020*/  UIADD3 UR45, UPT, UPT, UR36, 0x1, URZ ;  /* 0x00000001242d7890 */ /* 0x000fe4000fffe0ff */
[----:B------:R-:W-:Y:S02]  /*2030*/  UIADD3 UR50, UP0, UPT, UR42, 0x180, URZ ;  /* 0x000001802a327890 */ /* 0x000fe4000ff1e0ff */
[----:B------:R-:W-:Y:S02]  /*2040*/  UISETP.NE.AND UP1, UPT, UR45, UR35, UPT ;  /* 0x000000232d00728c */ /* 0x000fe4000bf25270 */
[----:B------:R-:W-:Y:S01]  /*2050*/  UIADD3.X UR51, UPT, UPT, URZ, UR43, URZ, UP0, !UPT ;  /* 0x0000002bff337290 */ /* 0x000fe200087fe4ff */
[----:B------:R3:W-:Y:S01]  /*2060*/  UTMALDG.4D.IM2COL [UR24], [UR52], UR54 ;  /* 0x00000018340073b4 */ /* 0x0007e20008058036 */
[----:B------:R-:W-:Y:S02]  /*2070*/  UIADD3 UR16, UPT, UPT, UR8, 0x14400, URZ ;  /* 0x0001440008107890 */ /* 0x000fe4000fffe0ff */
[----:B------:R-:W-:Y:S02]  /*2080*/  UIADD3 UR8, UPT, UPT, UR8, 0x16400, URZ ;  /* 0x0001640008087890 */ /* 0x000fe4000fffe0ff */
[----:B------:R-:W-:Y:S02]  /*2090*/  UIADD3 UR44, UPT, UPT, UR37, 0x1, URZ ;  /* 0x00000001252c7890 */ /* 0x000fe4000fffe0ff */
[----:B------:R-:W-:Y:S02]  /*20a0*/  UIADD3 UR47, UPT, UPT, UR30, 0x1, URZ ;  /* 0x000000011e2f7890 */ /* 0x000fe4000fffe0ff */
[----:B------:R-:W-:Y:S02]  /*20b0*/  @UP1 UIADD3 UR44, UPT, UPT, UR37, URZ, URZ ;  /* 0x000000ff252c1290 */ /* 0x000fe4000fffe0ff */
[----:B------:R-:W-:Y:S02]  /*20c0*/  UIADD3 UR55, UPT, UPT, UR46, -0x1, URZ ;  /* 0xffffffff2e377890 */ /* 0x000fe4000fffe0ff */
[----:B------:R-:W-:Y:S01]  /*20d0*/  UISETP.NE.AND UP0, UPT, UR44, UR33, UPT ;  /* 0x000000212c00728c */ /* 0x000fe2000bf05270 */
[----:B------:R-:W-:Y:S01]  /*20e0*/  UMOV UR48, 0x0 ;  /* 0x0000000000307882 */ /* 0x000fe20000000000 */
[----:B------:R-:W-:Y:S01]  /*20f0*/  UMOV UR49, 0x10000000 ;  /* 0x1000000000317882 */ /* 0x000fe20000000000 */
[----:B------:R-:W-:Y:S01]  /*2100*/  UMOV UR17, UR25 ;  /* 0x0000001900117c82 */ /* 0x000fe20008000000 */
[----:B------:R-:W-:Y:S01]  /*2110*/  UMOV UR18, UR34 ;  /* 0x0000002200127c82 */ /* 0x000fe20008000000 */
[----:B------:R-:W-:Y:S01]  /*2120*/  UMOV UR20, UR36 ;  /* 0x0000002400147c82 */ /* 0x000fe20008000000 */
[----:B------:R-:W-:Y:S01]  /*2130*/  UMOV UR21, UR37 ;  /* 0x0000002500157c82 */ /* 0x000fe20008000000 */
[----:B------:R-:W-:Y:S01]  /*2140*/  UMOV UR19, UR26 ;  /* 0x0000001a00137c82 */ /* 0x000fe20008000000 */
[----:B------:R-:W-:Y:S01]  /*2150*/  UMOV UR12, UR36 ;  /* 0x00000024000c7c82 */ /* 0x000fe20008000000 */
[----:B------:R1:W-:Y:S02]  /*2160*/  UTMALDG.4D [UR16], [UR50], desc[UR48] ;  /* 0x00003010320075b4 */ /* 0x0003e40008019000 */
[----:B------:R-:W-:Y:S02]  /*2170*/  @UP0 UIADD3 UR47, UPT, UPT, UR30, URZ, URZ ;  /* 0x000000ff1e2f0290 */ /* 0x000fe4000fffe0ff */
[----:B------:R-:W-:Y:S01]  /*2180*/  USEL UR36, UR45, URZ, UP1 ;  /* 0x000000ff2d247287 */ /* 0x000fe20008800000 */
[----:B------:R-:W-:Y:S01]  /*2190*/  UMOV UR13, UR37 ;  /* 0x00000025000d7c82 */ /* 0x000fe20008000000 */
[----:B------:R-:W-:Y:S01]  /*21a0*/  USEL UR37, UR44, URZ, UP0 ;  /* 0x000000ff2c257287 */ /* 0x000fe20008000000 */
[----:B------:R-:W-:Y:S01]  /*21b0*/  UMOV UR9, UR25 ;  /* 0x0000001900097c82 */ /* 0x000fe20008000000 */
[----:B------:R-:W-:Y:S01]  /*21c0*/  UMOV UR11, UR26 ;  /* 0x0000001a000b7c82 */ /* 0x000fe20008000000 */
[----:B------:R-:W-:Y:S01]  /*21d0*/  UISETP.GT.U32.AND UP0, UPT, UR46, 0x1, UPT ;  /* 0x000000012e00788c */ /* 0x000fe2000bf04070 */
[----:B------:R1:W-:Y:S01]  /*21e0*/  UTMALDG.4D [UR8], [UR50], desc[UR48] ;  /* 0x00003008320075b4 */ /* 0x0003e20008019000 */
[----:B------:R-:W-:Y:S01]  /*21f0*/  UMOV UR30, UR47 ;  /* 0x0000002f001e7c82 */ /* 0x000fe20008000000 */
[----:B------:R-:W-:Y:S01]  /*2200*/  UMOV UR46, UR55 ;  /* 0x00000037002e7c82 */ /* 0x000fe20008000000 */
[----:B---3--:R-:W-:Y:S05]  /*2210*/  UMOV UR26, UR38 ;  /* 0x00000026001a7c82 */ /* 0x008fea0008000000 */
[----:B-1----:R-:W-:Y:S05]  /*2220*/  BRA.U UP0, `(.L_x_28) ;  /* 0xfffffffd00007547 */ /* 0x002fea000b83ffff */
.L_x_23:
[----:B------:R-:W-:Y:S01]  /*2230*/  SHF.L.U32 R3, R10, 0x1f, RZ ;  /* 0x0000001f0a037819 */ /* 0x000fe200000006ff */
[----:B------:R-:W-:-:S03]  /*2240*/  NOP ;  /* 0x0000000000007918 */ /* 0x000fc60000000000 */
[----:B------:R-:W4:Y:S02]  /*2250*/  SYNCS.PHASECHK.TRANS64.TRYWAIT P0, [UR22+0xd0], R3 ;  /* 0x0000d003ff0075a7 */ /* 0x000f240008001116 */
[----:B----4-:R-:W-:Y:S05]  /*2260*/  @!P0 BRA `(.L_x_29) ;  /* 0x00000060009c8947 */ /* 0x010fea0003800000 */
.L_x_130:
[----:B------:R-:W4:Y:S01]  /*2270*/  LDS.128 R4, [UR22+0x110] ;  /* 0x00011016ff047984 */ /* 0x000f220008000c00 */
[----:B------:R-:W-:Y:S01]  /*2280*/  UIADD3 UR4, UPT, UPT, UR22, 0xd8, URZ ;  /* 0x000000d816047890 */ /* 0x000fe2000fffe0ff */
[----:B------:R-:W-:Y:S01]  /*2290*/  ISETP.GE.AND P0, PT, R26, 0x1, PT ;  /* 0x000000011a00780c */ /* 0x000fe20003f06270 */
[----:B------:R-:W-:Y:S01]  /*22a0*/  @!PT LDS RZ, [RZ] ;  /* 0x00000000fffff984 */ /* 0x000fe20000000800 */
[----:B------:R-:W-:Y:S01]  /*22b0*/  @!PT LDS RZ, [RZ] ;  /* 0x00000000fffff984 */ /* 0x000fe20000000800 */
[----:B------:R-:W-:Y:S01]  /*22c0*/  @!PT LDS RZ, [RZ] ;  /* 0x00000000fffff984 */ /* 0x000fe20000000800 */
[----:B------:R-:W-:Y:S01]  /*22d0*/  @!PT LDS RZ, [RZ] ;  /* 0x00000000fffff984 */ /* 0x000fe20000000800 */
[----:B------:R1:W-:Y:S06]  /*22e0*/  MEMBAR.ALL.CTA ;  /* 0x0000000000007992 */ /* 0x0003ec0000008000 */
[----:B-1----:R-:W1:Y:S01]  /*22f0*/  FENCE.VIEW.ASYNC.S ;  /* 0x00000000000073c6 */ /* 0x002e620000000000 */
[----:B------:R-:W-:-:S09]  /*2300*/  UPRMT UR4, URZ, 0x654, UR4 ;  /* 0x00000654ff047896 */ /* 0x000fd20008000004 */
[----:B-1----:R-:W-:Y:S01]  /*2310*/  SYNCS.ARRIVE.TRANS64.RED.A1T0 RZ, [UR4], RZ ;  /* 0x000000ffffff79a7 */ /* 0x002fe20008100404 */
[----:B----4-:R-:W-:-:S13]  /*2320*/  LOP3.LUT P3, RZ, R6, 0x1, RZ, 0xc0, !PT ;  /* 0x0000000106ff7812 */ /* 0x010fda000786c0ff */
[----:B------:R-:W-:Y:S02]  /*2330*/  @P3 MOV R15, R4 ;  /* 0x00000004000f3202 */ /* 0x000fe40000000f00 */
[----:B------:R-:W-:Y:S01]  /*2340*/  @P3 LOP3.LUT R13, R5, 0xffff, RZ, 0xc0, !PT ;  /* 0x0000ffff050d3812 */ /* 0x000fe200078ec0ff */
[----:B------:R-:W-:Y:S06]  /*2350*/  @!P0 BRA `(.L_x_30) ;  /* 0x0000000000b88947 */ /* 0x000fec0003800000 */
[----:B------:R-:W1:Y:S01]  /*2360*/  LDC.64 R4, c[0x0][0xb18] ;  /* 0x0002c600ff047b82 */ /* 0x000e620000000a00 */
[----:B--2---:R-:W-:-:S07]  /*2370*/  ISETP.NE.AND P2, PT, R26, 0x1, PT ;  /* 0x000000011a00780c */ /* 0x004fce0003f45270 */
[----:B------:R-:W2:Y:S08]  /*2380*/  LDC.64 R6, c[0x0][0xb10] ;  /* 0x0002c400ff067b82 */ /* 0x000eb00000000a00 */
[----:B------:R-:W4:Y:S08]  /*2390*/  LDC R8, c[0x0][0xb20] ;  /* 0x0002c800ff087b82 */ /* 0x000f300000000800 */
[----:B------:R-:W3:Y:S01]  /*23a0*/  LDC R12, c[0x0][0xb0c] ;  /* 0x0002c300ff0c7b82 */ /* 0x000ee20000000800 */
[----:B-1----:R-:W-:Y:S01]  /*23b0*/  IMAD.HI.U32 R9, R0, R5, RZ ;  /* 0x0000000500097227 */ /* 0x002fe200078e00ff */
[----:B------:R-:W-:-:S03]  /*23c0*/  ISETP.NE.AND P0, PT, R4, 0x1, PT ;  /* 0x000000010400780c */ /* 0x000fc60003f05270 */
[----:B------:R-:W-:-:S03]  /*23d0*/  IMAD.HI.U32 R5, R13, R5, RZ ;  /* 0x000000050d057227 */ /* 0x000fc600078e00ff */
[----:B------:R-:W1:Y:S01]  /*23e0*/  LDC.64 R2, c[0x0][0xb28] ;  /* 0x0002ca00ff027b82 */ /* 0x000e620000000a00 */
[----:B--2---:R-:W-:-:S04]  /*23f0*/  IMAD.HI.U32 R14, R11, R6, RZ ;  /* 0x000000060b0e7227 */ /* 0x004fc800078e00ff */
[----:B------:R-:W-:Y:S01]  /*2400*/  IMAD.HI.U32 R16, R15, R6, RZ ;  /* 0x000000060f107227 */ /* 0x000fe200078e00ff */
[----:B------:R-:W-:Y:S02]  /*2410*/  SHF.R.U32.HI R14, RZ, R7, R14 ;  /* 0x00000007ff0e7219 */ /* 0x000fe4000001160e */
[-C--:B----4-:R-:W-:Y:S02]  /*2420*/  SHF.R.U32.HI R9, RZ, R8.reuse, R9 ;  /* 0x00000008ff097219 */ /* 0x090fe40000011609 */
[----:B------:R-:W-:Y:S02]  /*2430*/  SHF.R.U32.HI R8, RZ, R8, R5 ;  /* 0x00000008ff087219 */ /* 0x000fe40000011605 */
[----:B------:R-:W-:Y:S02]  /*2440*/  SEL R9, R0, R9, !P0 ;  /* 0x0000000900097207 */ /* 0x000fe40004000000 */
[----:B------:R-:W-:Y:S02]  /*2450*/  SHF.R.U32.HI R16, RZ, R7, R16 ;  /* 0x00000007ff107219 */ /* 0x000fe40000011610 */
[----:B---3--:R-:W-:-:S02]  /*2460*/  ISETP.NE.AND P1, PT, R12, 0x1, PT ;  /* 0x000000010c00780c */ /* 0x008fc40003f25270 */
[----:B------:R-:W-:Y:S02]  /*2470*/  SEL R5, R13, R8, !P0 ;  /* 0x000000080d057207 */ /* 0x000fe40004000000 */
[----:B------:R-:W-:Y:S02]  /*2480*/  SEL R17, R11, R14, !P1 ;  /* 0x0000000e0b117207 */ /* 0x000fe40004800000 */
[----:B------:R-:W-:Y:S01]  /*2490*/  SEL R7, R15, R16, !P1 ;  /* 0x000000100f077207 */ /* 0x000fe20004800000 */
[----:B-1----:R-:W-:-:S04]  /*24a0*/  IMAD.HI.U32 R14, R9, R2, RZ ;  /* 0x00000002090e7227 */ /* 0x002fc800078e00ff */
[----:B------:R-:W-:Y:S01]  /*24b0*/  IMAD.HI.U32 R6, R17, R2, RZ ;  /* 0x0000000211067227 */ /* 0x000fe200078e00ff */
[----:B------:R-:W-:-:S04]  /*24c0*/  @P2 SHF.R.U32.HI R9, RZ, R3, R14 ;  /* 0x00000003ff092219 */ /* 0x000fc8000001160e */
        /* <DEDUP_REMOVED lines=8> */
[----:B------:R-:W-:-:S04]  /*2550*/  @!P0 IMAD.HI.U32 R8, R7, R2, RZ ;  /* 0x0000000207088227 */ /* 0x000fc800078e00ff */
[----:B------:R-:W-:Y:S01]  /*2560*/  IMAD.MOV R2, RZ, RZ, -R6 ;  /* 0x000000ffff027224 */ /* 0x000fe200078e0a06 */
[----:B------:R-:W-:-:S03]  /*2570*/  @!P0 SHF.R.U32.HI R8, RZ, R3, R8 ;  /* 0x00000003ff088219 */ /* 0x000fc60000011608 */
[----:B------:R-:W-:Y:S01]  /*2580*/  IMAD R2, R26, R2, R5 ;  /* 0x000000021a027224 */ /* 0x000fe200078e0205 */
[----:B------:R-:W-:Y:S02]  /*2590*/  @!P0 SEL R3, R7, R8, !P2 ;  /* 0x0000000807038207 */ /* 0x000fe40005000000 */
[----:B------:R-:W-:-:S03]  /*25a0*/  IADD3 R8, PT, PT, -R5, RZ, RZ ;  /* 0x000000ff05087210 */ /* 0x000fc60007ffe1ff */
[--C-:B------:R-:W-:Y:S02]  /*25b0*/  @!P0 IMAD.IADD R6, R6, 0x1, -R3.reuse ;  /* 0x0000000106068824 */ /* 0x100fe400078e0a03 */
[----:B------:R-:W-:Y:S01]  /*25c0*/  @!P0 IMAD R3, R2, R17, R3 ;  /* 0x0000001102038224 */ /* 0x000fe200078e0203 */
[----:B------:R-:W-:Y:S01]  /*25d0*/  IADD3 R2, PT, PT, -R7, RZ, RZ ;  /* 0x000000ff07027210 */ /* 0x000fe20007ffe1ff */
[----:B------:R-:W-:Y:S02]  /*25e0*/  @!P0 IMAD R5, R26, R6, R7 ;  /* 0x000000061a058224 */ /* 0x000fe400078e0207 */
[----:B------:R-:W-:Y:S02]  /*25f0*/  IMAD R8, R4, R8, R13 ;  /* 0x0000000804087224 */ /* 0x000fe400078e020d */
[----:B------:R-:W-:Y:S02]  /*2600*/  @!P0 IMAD.MOV.U32 R7, RZ, RZ, R3 ;  /* 0x000000ffff078224 */ /* 0x000fe400078e0003 */
[----:B------:R-:W-:-:S02]  /*2610*/  IMAD R2, R12, R2, R15 ;  /* 0x000000020c027224 */ /* 0x000fc400078e020f */
[----:B------:R-:W-:Y:S02]  /*2620*/  IMAD R13, R5, R4, R8 ;  /* 0x00000004050d7224 */ /* 0x000fe400078e0208 */
[----:B------:R-:W-:Y:S02]  /*2630*/  IMAD R15, R7, R12, R2 ;  /* 0x0000000c070f7224 */ /* 0x000fe400078e0202 */
.L_x_30:
[----:B------:R-:W1:Y:S02]  /*2640*/  LDCU UR4, c[0x0][0xb30] ;  /* 0x00016600ff0477ac */ /* 0x000e640008000800 */
[----:B-1----:R-:W-:-:S09]  /*2650*/  UISETP.NE.AND UP0, UPT, UR4, 0x1, UPT ;  /* 0x000000010400788c */ /* 0x002fd2000bf05270 */
[----:B------:R-:W-:Y:S05]  /*2660*/  BRA.U UP0, `(.L_x_31) ;  /* 0x0000000100407547 */ /* 0x000fea000b800000 */
[----:B------:R-:W1:Y:S08]  /*2670*/  LDC.64 R4, c[0x0][0xb10] ;  /* 0x0002c400ff047b82 */ /* 0x000e700000000a00 */
[----:B------:R-:W4:Y:S08]  /*2680*/  LDC.64 R2, c[0x0][0xb18] ;  /* 0x0002c600ff027b82 */ /* 0x000f300000000a00 */
[----:B------:R-:W2:Y:S08]  /*2690*/  LDC R6, c[0x0][0xb20] ;  /* 0x0002c800ff067b82 */ /* 0x000eb00000000800 */
[----:B------:R-:W3:Y:S01]  /*26a0*/  LDC R8, c[0x0][0xb0c] ;  /* 0x0002c300ff087b82 */ /* 0x000ee20000000800 */
[----:B-1----:R-:W-:-:S05]  /*26b0*/  IMAD.HI.U32 R4, R15, R4, RZ ;  /* 0x000000040f047227 */ /* 0x002fca00078e00ff */
[----:B------:R-:W-:Y:S01]  /*26c0*/  SHF.R.U32.HI R4, RZ, R5, R4 ;  /* 0x00000005ff047219 */ /* 0x000fe20000011604 */
[----:B----4-:R-:W-:Y:S01]  /*26d0*/  IMAD.HI.U32 R3, R13, R3, RZ ;  /* 0x000000030d037227 */ /* 0x010fe200078e00ff */
[----:B------:R-:W-:-:S04]  /*26e0*/  ISETP.NE.AND P0, PT, R2, 0x1, PT ;  /* 0x000000010200780c */ /* 0x000fc80003f05270 */
[----:B--2---:R-:W-:-:S04]  /*26f0*/  SHF.R.U32.HI R6, RZ, R6, R3 ;  /* 0x00000006ff067219 */ /* 0x004fc80000011603 */
[----:B------:R-:W-:Y:S02]  /*2700*/  SEL R3, R13, R6, !P0 ;  /* 0x000000060d037207 */ /* 0x000fe40004000000 */
[----:B---3--:R-:W-:-:S04]  /*2710*/  ISETP.NE.AND P1, PT, R8, 0x1, PT ;  /* 0x000000010800780c */ /* 0x008fc80003f25270 */
[----:B------:R-:W-:-:S05]  /*2720*/  SEL R4, R15, R4, !P1 ;  /* 0x000000040f047207 */ /* 0x000fca0004800000 */
[----:B------:R-:W-:Y:S02]  /*2730*/  IMAD.IADD R5, R3, 0x1, -R4 ;  /* 0x0000000103057824 */ /* 0x000fe400078e0a04 */
[----:B------:R-:W-:Y:S02]  /*2740*/  IMAD.IADD R3, R4, 0x1, -R3 ;  /* 0x0000000104037824 */ /* 0x000fe400078e0a03 */
[----:B------:R-:W-:Y:S02]  /*2750*/  IMAD R15, R5, R8, R15 ;  /* 0x00000008050f7224 */ /* 0x000fe400078e020f */
[----:B------:R-:W-:-:S07]  /*2760*/  IMAD R13, R3, R2, R13 ;  /* 0x00000002030d7224 */ /* 0x000fce00078e020d */
.L_x_31:
[----:B------:R-:W-:Y:S01]  /*2770*/  UMOV UR28, UR31 ;  /* 0x0000001f001c7c82 */ /* 0x000fe20008000000 */
[----:B------:R-:W-:Y:S01]  /*2780*/  PLOP3.LUT P0, PT, PT, PT, PT, 0x80, 0x8 ;  /* 0x000000000008781c */ /* 0x000fe20003f0f070 */
[----:B------:R-:W-:Y:S01]  /*2790*/  IMAD.IADD R19, R15, 0x1, R64 ;  /* 0x000000010f137824 */ /* 0x000fe200078e0240 */
[----:B------:R-:W-:Y:S01]  /*27a0*/  LOP3.LUT R10, R10, 0x1, RZ, 0x3c, !PT ;  /* 0x000000010a0a7812 */ /* 0x000fe200078e3cff */
[----:B------:R-:W-:Y:S01]  /*27b0*/  IMAD.IADD R16, R13, 0x1, R62 ;  /* 0x000000010d107824 */ /* 0x000fe200078e023e */
[----:B------:R-:W-:Y:S09]  /*27c0*/  @P3 BRA `(.L_x_32) ;  /* 0xffffffec00283947 */ /* 0x000ff2000383ffff */
[----:B------:R-:W-:Y:S01]  /*27d0*/  UIADD3 UR22, UPT, UPT, UR22, 0x40, URZ ;  /* 0x0000004016167890 */ /* 0x000fe2000fffe0ff */
[----:B------:R-:W-:-:S03]  /*27e0*/  MOV R3, UR39 ;  /* 0x0000002700037c02 */ /* 0x000fc60008000f00 */
[----:B------:R-:W-:Y:S01]  /*27f0*/  ULEA UR4, UR38, UR22, 0x3 ;  /* 0x0000001626047291 */ /* 0x000fe2000f8e18ff */
[----:B------:R-:W-:-:S08]  /*2800*/  SHF.L.U32 R3, R3, 0x1f, RZ ;  /* 0x0000001f03037819 */ /* 0x000fd000000006ff */
[----:B------:R-:W1:Y:S02]  /*2810*/  SYNCS.PHASECHK.TRANS64.TRYWAIT P0, [UR4], R3 ;  /* 0x00000003ff0075a7 */ /* 0x000e640008001104 */
[----:B-1----:R-:W-:Y:S05]  /*2820*/  @!P0 BRA `(.L_x_33) ;  /* 0x0000005c00448947 */ /* 0x002fea0003800000 */
.L_x_132:
[----:B------:R-:W-:-:S04]  /*2830*/  UIADD3 UR6, UPT, UPT, UR38, 0x1, URZ ;  /* 0x0000000126067890 */ /* 0x000fc8000fffe0ff */
[----:B------:R-:W-:-:S04]  /*2840*/  UISETP.NE.AND UP0, UPT, UR6, 0x8, UPT ;  /* 0x000000080600788c */ /* 0x000fc8000bf05270 */
[----:B------:R-:W-:Y:S02]  /*2850*/  USEL UR5, URZ, 0x1, UP0 ;  /* 0x00000001ff057887 */ /* 0x000fe40008000000 */
[----:B------:R-:W-:Y:S02]  /*2860*/  USEL UR6, UR6, URZ, UP0 ;  /* 0x000000ff06067287 */ /* 0x000fe40008000000 */
[----:B------:R-:W-:Y:S02]  /*2870*/  ULOP3.LUT UR5, UR39, UR5, URZ, 0x3c, !UPT ;  /* 0x0000000527057292 */ /* 0x000fe4000f8e3cff */
[----:B------:R-:W-:-:S04]  /*2880*/  ULEA UR4, UR6, UR22, 0x3 ;  /* 0x0000001606047291 */ /* 0x000fc8000f8e18ff */
[----:B-1----:R-:W-:-:S04]  /*2890*/  MOV R3, UR5 ;  /* 0x0000000500037c02 */ /* 0x002fc80008000f00 */
[----:B------:R-:W-:-:S04]  /*28a0*/  SHF.L.U32 R3, R3, 0x1f, RZ ;  /* 0x0000001f03037819 */ /* 0x000fc800000006ff */
[----:B------:R-:W1:Y:S02]  /*28b0*/  SYNCS.PHASECHK.TRANS64.TRYWAIT P0, [UR4], R3 ;  /* 0x00000003ff0075a7 */ /* 0x000e640008001104 */
[----:B-1----:R-:W-:Y:S05]  /*28c0*/  @!P0 BRA `(.L_x_34) ;  /* 0x0000005c00348947 */ /* 0x002fea0003800000 */
.L_x_134:
        /* <DEDUP_REMOVED lines=10> */
.L_x_136:
        /* <DEDUP_REMOVED lines=10> */
.L_x_138:
        /* <DEDUP_REMOVED lines=10> */
.L_x_140:
        /* <DEDUP_REMOVED lines=10> */
.L_x_142:
        /* <DEDUP_REMOVED lines=10> */
.L_x_144:
[----:B------:R-:W-:-:S04]  /*2bf0*/  UIADD3 UR6, UPT, UPT, UR6, 0x1, URZ ;  /* 0x0000000106067890 */ /* 0x000fc8000fffe0ff */
[----:B------:R-:W-:-:S04]  /*2c00*/  UISETP.NE.AND UP0, UPT, UR6, 0x8, UPT ;  /* 0x000000080600788c */ /* 0x000fc8000bf05270 */
[----:B------:R-:W-:Y:S02]  /*2c10*/  USEL UR4, URZ, 0x1, UP0 ;  /* 0x00000001ff047887 */ /* 0x000fe40008000000 */
[----:B------:R-:W-:Y:S02]  /*2c20*/  USEL UR6, UR6, URZ, UP0 ;  /* 0x000000ff06067287 */ /* 0x000fe40008000000 */
[----:B------:R-:W-:Y:S02]  /*2c30*/  ULOP3.LUT UR4, UR5, UR4, URZ, 0x3c, !UPT ;  /* 0x0000000405047292 */ /* 0x000fe4000f8e3cff */
[----:B------:R-:W-:-:S04]  /*2c40*/  ULEA UR6, UR6, UR22, 0x3 ;  /* 0x0000001606067291 */ /* 0x000fc8000f8e18ff */
[----:B------:R-:W-:Y:S02]  /*2c50*/  IMAD.U32 R2, RZ, RZ, UR4 ;  /* 0x00000004ff027e24 */ /* 0x000fe4000f8e00ff */
[----:B-1----:R-:W-:-:S03]  /*2c60*/  MOV R0, UR6 ;  /* 0x0000000600007c02 */ /* 0x002fc60008000f00 */
[----:B------:R-:W-:-:S07]  /*2c70*/  SHF.L.U32 R3, R2, 0x1f, RZ ;  /* 0x0000001f02037819 */ /* 0x000fce00000006ff */
.L_x_40:
[----:B-1----:R1:W4:Y:S02]  /*2c80*/  SYNCS.PHASECHK.TRANS64.TRYWAIT P0, [R0+URZ], R3 ;  /* 0x00000003000075a7 */ /* 0x00232400080011ff */
[----:B----4-:R-:W-:Y:S05]  /*2c90*/  @!P0 NANOSLEEP.SYNCS 0x989680 ;  /* 0x009896800000895d */ /* 0x010fea0003900000 */
[----:B------:R-:W4:Y:S02]  /*2ca0*/  @!P0 SYNCS.PHASECHK.TRANS64 P0, [R0+URZ], R3 ;  /* 0x00000003000085a7 */ /* 0x000f2400080010ff */
[----:B----4-:R-:W-:Y:S05]  /*2cb0*/  @P0 EXIT ;  /* 0x000000000000094d */ /* 0x010fea0003800000 */
[----:B------:R-:W-:Y:S05]  /*2cc0*/  BRA `(.L_x_40) ;  /* 0xfffffffc00ec7947 */ /* 0x000fea000383ffff */
.L_x_16:
[----:B------:R-:W-:-:S04]  /*2cd0*/  UISETP.NE.AND UP1, UPT, UR45, URZ, UPT ;  /* 0x000000ff2d00728c */ /* 0x000fc8000bf25270 */
[----:B------:R-:W-:-:S09]  /*2ce0*/  UISETP.NE.OR UP1, UPT, UR8, 0x1, UP1 ;  /* 0x000000010800788c */ /* 0x000fd20008f25670 */
[----:B------:R-:W-:Y:S05]  /*2cf0*/  BRA.U UP1, `(.L_x_41) ;  /* 0x0000000101b07547 */ /* 0x000fea000b800000 */
[----:B------:R-:W-:Y:S01]  /*2d00*/  UMOV UR4, 0x400 ;  /* 0x0000040000047882 */ /* 0x000fe20000000000 */
[----:B------:R-:W-:Y:S01]  /*2d10*/  HFMA2 R3, -RZ, RZ, 0, 5.9604644775390625e-08 ;  /* 0x00000001ff037431 */ /* 0x000fe200000001ff */
[----:B------:R-:W-:Y:S01]  /*2d20*/  ULEA UR45, UR45, UR4, 0x18 ;  /* 0x000000042d2d7291 */ /* 0x000fe2000f8ec0ff */
[----:B------:R-:W-:Y:S01]  /*2d30*/  ISETP.NE.AND P0, PT, R2, RZ, PT ;  /* 0x000000ff0200720c */ /* 0x000fe20003f05270 */
[----:B------:R-:W-:Y:S02]  /*2d40*/  IMAD.MOV.U32 R8, RZ, RZ, RZ ;  /* 0x000000ffff087224 */ /* 0x000fe400078e00ff */
[----:B------:R-:W-:Y:S02]  /*2d50*/  UIADD3 UR6, UPT, UPT, UR45, 0xd8, URZ ;  /* 0x000000d82d067890 */ /* 0x000fe4000fffe0ff */
[----:B------:R-:W-:Y:S02]  /*2d60*/  UIADD3 UR7, UPT, UPT, UR45, 0xd0, URZ ;  /* 0x000000d02d077890 */ /* 0x000fe4000fffe0ff */
[----:B------:R-:W-:-:S12]  /*2d70*/  UPRMT UR6, URZ, 0x654, UR6 ;  /* 0x00000654ff067896 */ /* 0x000fd80008000006 */
.L_x_44:
[----:B------:R-:W-:Y:S01]  /*2d80*/  SHF.L.U32 R7, R3, 0x1f, RZ ;  /* 0x0000001f03077819 */ /* 0x000fe200000006ff */
[----:B------:R-:W-:Y:S02]  /*2d90*/  IMAD.U32 R9, RZ, RZ, UR7 ;  /* 0x00000007ff097e24 */ /* 0x000fe4000f8e00ff */
[----:B------:R-:W-:Y:S01]  /*2da0*/  @!P0 IMAD.MOV.U32 R5, RZ, RZ, 0x10 ;  /* 0x00000010ff058424 */ /* 0x000fe200078e00ff */
[----:B------:R-:W1:Y:S02]  /*2db0*/  SYNCS.PHASECHK.TRANS64.TRYWAIT P1, [UR45+0xd8], R7 ;  /* 0x0000d807ff0075a7 */ /* 0x000e64000802112d */
[----:B------:R-:W-:-:S04]  /*2dc0*/  PRMT R9, R2, 0x654, R9 ;  /* 0x0000065402097816 */ /* 0x000fc80000000009 */
[----:B------:R-:W-:Y:S01]  /*2dd0*/  SEL R0, R9, R0, !P0 ;  /* 0x0000000009007207 */ /* 0x000fe20004000000 */
[----:B-1----:R-:W-:Y:S06]  /*2de0*/  @!P1 BRA `(.L_x_42) ;  /* 0x00000058007c9947 */ /* 0x002fec0003800000 */
.L_x_146:
[----:B------:R-:W-:Y:S01]  /*2df0*/  UIADD3 UR4, UPT, UPT, UR45, 0x110, URZ ;  /* 0x000001102d047890 */ /* 0x000fe2000fffe0ff */
[----:B------:R2:W-:Y:S01]  /*2e00*/  @!P0 SYNCS.ARRIVE.TRANS64.RED RZ, [R0+URZ], R5 ;  /* 0x0000000500ff89a7 */ /* 0x0005e200080004ff */
[----:B------:R-:W-:Y:S01]  /*2e10*/  UIADD3 UR5, UPT, UPT, UR45, 0xd0, URZ ;  /* 0x000000d02d057890 */ /* 0x000fe2000fffe0ff */
[----:B------:R-:W-:-:S08]  /*2e20*/  LOP3.LUT R3, R3, 0x1, RZ, 0x3c, !PT ;  /* 0x0000000103037812 */ /* 0x000fd000078e3cff */
[----:B------:R-:W-:Y:S06]  /*2e30*/  UGETNEXTWORKID.BROADCAST [UR4], [UR5] ;  /* 0x00000000040073ca */ /* 0x000fec0008000100 */
[----:B--2---:R-:W-:-:S04]  /*2e40*/  SHF.L.U32 R5, R8, 0x1f, RZ ;  /* 0x0000001f08057819 */ /* 0x004fc800000006ff */
[----:B------:R-:W2:Y:S02]  /*2e50*/  SYNCS.PHASECHK.TRANS64.TRYWAIT P1, [UR45+0xd0], R5 ;  /* 0x0000d005ff0075a7 */ /* 0x000ea4000802112d */
[----:B--2---:R-:W-:Y:S05]  /*2e60*/  @!P1 BRA `(.L_x_43) ;  /* 0x0000005800749947 */ /* 0x004fea0003800000 */
.L_x_148:
[----:B-1----:R-:W1:Y:S01]  /*2e70*/  LDS.128 R4, [UR45+0x110] ;  /* 0x0001102dff047984 */ /* 0x002e620008000c00 */
[----:B------:R-:W-:Y:S01]  /*2e80*/  LOP3.LUT R8, R8, 0x1, RZ, 0x3c, !PT ;  /* 0x0000000108087812 */ /* 0x000fe200078e3cff */
[----:B------:R-:W-:Y:S01]  /*2e90*/  @!PT LDS RZ, [RZ] ;  /* 0x00000000fffff984 */ /* 0x000fe20000000800 */
[----:B------:R-:W-:Y:S01]  /*2ea0*/  @!PT LDS RZ, [RZ] ;  /* 0x00000000fffff984 */ /* 0x000fe20000000800 */
[----:B------:R-:W-:Y:S01]  /*2eb0*/  @!PT LDS RZ, [RZ] ;  /* 0x00000000fffff984 */ /* 0x000fe20000000800 */
[----:B------:R-:W-:Y:S01]  /*2ec0*/  @!PT LDS RZ, [RZ] ;  /* 0x00000000fffff984 */ /* 0x000fe20000000800 */
[----:B------:R2:W-:Y:S06]  /*2ed0*/  MEMBAR.ALL.CTA ;  /* 0x0000000000007992 */ /* 0x0005ec0000008000 */
[----:B--2---:R-:W2:Y:S02]  /*2ee0*/  FENCE.VIEW.ASYNC.S ;  /* 0x00000000000073c6 */ /* 0x004ea40000000000 */
[----:B--2---:R-:W-:Y:S01]  /*2ef0*/  SYNCS.ARRIVE.TRANS64.RED.A1T0 RZ, [UR6], RZ ;  /* 0x000000ffffff79a7 */ /* 0x004fe20008100406 */
[----:B-1----:R-:W-:-:S13]  /*2f00*/  LOP3.LUT P1, RZ, R6, 0x1, RZ, 0xc0, !PT ;  /* 0x0000000106ff7812 */ /* 0x002fda000782c0ff */
[----:B------:R-:W-:Y:S05]  /*2f10*/  @P1 BRA `(.L_x_44) ;  /* 0xfffffffc00981947 */ /* 0x000fea000383ffff */
[----:B------:R-:W-:-:S04]  /*2f20*/  SHF.L.U32 R0, R3, 0x1f, RZ ;  /* 0x0000001f03007819 */ /* 0x000fc800000006ff */
[----:B------:R-:W1:Y:S02]  /*2f30*/  SYNCS.PHASECHK.TRANS64 P0, [UR45+0xd8], R0 ;  /* 0x0000d800ff0075a7 */ /* 0x000e64000800102d */
[----:B-1----:R-:W-:Y:S05]  /*2f40*/  @P0 EXIT ;  /* 0x000000000000094d */ /* 0x002fea0003800000 */
[----:B------:R-:W-:-:S07]  /*2f50*/  MOV R0, UR45 ;  /* 0x0000002d00007c02 */ /* 0x000fce0008000f00 */
.L_x_45:
[----:B-1----:R-:W-:-:S04]  /*2f60*/  SHF.L.U32 R5, R3, 0x1f, RZ ;  /* 0x0000001f03057819 */ /* 0x002fc800000006ff */
[----:B------:R1:W2:Y:S03]  /*2f70*/  SYNCS.PHASECHK.TRANS64.TRYWAIT P0, [R0+URZ+0xd8], R5 ;  /* 0x0000d805000075a7 */ /* 0x0002a600080011ff */
[----:B--2---:R-:W-:Y:S05]  /*2f80*/  @!P0 NANOSLEEP.SYNCS 0x989680 ;  /* 0x009896800000895d */ /* 0x004fea0003900000 */
[----:B------:R-:W2:Y:S02]  /*2f90*/  @!P0 SYNCS.PHASECHK.TRANS64 P0, [R0+URZ+0xd8], R5 ;  /* 0x0000d805000085a7 */ /* 0x000ea400080010ff */
[----:B--2---:R-:W-:Y:S05]  /*2fa0*/  @P0 EXIT ;  /* 0x000000000000094d */ /* 0x004fea0003800000 */
[----:B------:R-:W-:Y:S05]  /*2fb0*/  BRA `(.L_x_45) ;  /* 0xfffffffc00e87947 */ /* 0x000fea000383ffff */
.L_x_41:
[----:B------:R-:W-:-:S09]  /*2fc0*/  UISETP.NE.AND UP1, UPT, UR8, URZ, UPT ;  /* 0x000000ff0800728c */ /* 0x000fd2000bf25270 */
[----:B------:R-:W-:Y:S05]  /*2fd0*/  BRA.U UP1, `(.L_x_46) ;  /* 0x0000000d01787547 */ /* 0x000fea000b800000 */
[----:B------:R-:W-:Y:S01]  /*2fe0*/  UMOV UR4, 0x40 ;  /* 0x0000004000047882 */ /* 0x000fe20000000000 */
[----:B------:R-:W-:Y:S01]  /*2ff0*/  NOP ;  /* 0x0000000000007918 */ /* 0x000fe20000000000 */
[----:B------:R-:W-:Y:S01]  /*3000*/  ULEA UR4, UR45, UR4, 0x18 ;  /* 0x000000042d047291 */ /* 0x000fe2000f8ec0ff */
[----:B------:R-:W-:Y:S02]  /*3010*/  UMOV UR5, 0x400 ;  /* 0x0000040000057882 */ /* 0x000fe40000000000 */
[----:B------:R-:W-:-:S06]  /*3020*/  ULEA UR45, UR45, UR5, 0x18 ;  /* 0x000000052d2d7291 */ /* 0x000fcc000f8ec0ff */
[----:B------:R-:W1:Y:S02]  /*3030*/  LDS.U8 R0, [UR4+0x1c] ;  /* 0x00001c04ff007984 */ /* 0x000e640008000000 */
[----:B-1----:R-:W-:-:S13]  /*3040*/  ISETP.NE.AND P0, PT, R0, RZ, PT ;  /* 0x000000ff0000720c */ /* 0x002fda0003f05270 */
[----:B------:R-:W-:Y:S05]  /*3050*/  @P0 BRA `(.L_x_47) ;  /* 0x0000000000580947 */ /* 0x000fea0003800000 */
[----:B------:R-:W-:-:S13]  /*3060*/  ELECT P0, URZ, PT ;  /* 0x0000000000ff782f */ /* 0x000fda0003800000 */
[----:B------:R-:W-:Y:S05]  /*3070*/  @!P0 BRA `(.L_x_48) ;  /* 0x0000000000608947 */ /* 0x000fea0003800000 */
[----:B------:R-:W-:Y:S01]  /*3080*/  UMOV UR5, 0x10 ;  /* 0x0000001000057882 */ /* 0x000fe20000000000 */
[----:B------:R-:W-:Y:S01]  /*3090*/  HFMA2 R0, -RZ, RZ, 0, 5.9604644775390625e-08 ;  /* 0x00000001ff007431 */ /* 0x000fe200000001ff */
[----:B------:R-:W-:-:S03]  /*30a0*/  MOV R2, 0xffff ;  /* 0x0000ffff00027802 */ /* 0x000fc60000000f00 */
[----:B------:R-:W-:Y:S04]  /*30b0*/  DEPBAR.LE SB1, 0x36 ;  /* 0x00009d800000791a */ /* 0x000fe80000000000 */
[----:B------:R-:W1:Y:S02]  /*30c0*/  UTCATOMSWS.FIND_AND_SET.ALIGN UP0, UR5, UR5 ;  /* 0x00000005000575e3 */ /* 0x000e640008000800 */
[----:B-1----:R-:W-:Y:S01]  /*30d0*/  MOV R3, UR5 ;  /* 0x0000000500037c02 */ /* 0x002fe20008000f00 */
[----:B------:R-:W-:Y:S06]  /*30e0*/  BRA.U UP0, `(.L_x_49) ;  /* 0x0000000100187547 */ /* 0x000fec000b800000 */
.L_x_50:
[----:B------:R-:W-:Y:S05]  /*30f0*/  NANOSLEEP 0x64 ;  /* 0x000000640000795d */ /* 0x000fea0003800000 */
[----:B------:R-:W-:-:S05]  /*3100*/  UMOV UR5, 0x10 ;  /* 0x0000001000057882 */ /* 0x000fca0000000000 */
[----:B------:R-:W-:Y:S04]  /*3110*/  DEPBAR.LE SB1, 0x36 ;  /* 0x00009d800000791a */ /* 0x000fe80000000000 */
[----:B------:R-:W1:Y:S02]  /*3120*/  UTCATOMSWS.FIND_AND_SET.ALIGN UP0, UR5, UR5 ;  /* 0x00000005000575e3 */ /* 0x000e640008000800 */
[----:B-1----:R-:W-:Y:S01]  /*3130*/  MOV R3, UR5 ;  /* 0x0000000500037c02 */ /* 0x002fe20008000f00 */
[----:B------:R-:W-:Y:S05]  /*3140*/  BRA.U !UP0, `(.L_x_50) ;  /* 0xfffffffd08e87547 */ /* 0x000fea000b83ffff */
.L_x_49:
[-C--:B------:R-:W-:Y:S02]  /*3150*/  SHF.L.U32 R2, R2, R3.reuse, RZ ;  /* 0x0000000302027219 */ /* 0x080fe400000006ff */
[----:B------:R-:W-:Y:S01]  /*3160*/  SHF.L.U32 R0, R0, R3, RZ ;  /* 0x0000000300007219 */ /* 0x000fe200000006ff */
[----:B------:R-:W-:Y:S02]  /*3170*/  IMAD.SHL.U32 R3, R3, 0x20, RZ ;  /* 0x0000002003037824 */ /* 0x000fe400078e00ff */
[----:B------:R1:W-:Y:S04]  /*3180*/  ATOMS.OR RZ, [UR4+0x14], R2 ;  /* 0x00001402ffff798c */ /* 0x0003e8000b000004 */
[----:B------:R1:W-:Y:S04]  /*3190*/  ATOMS.OR RZ, [UR4+0x18], R0 ;  /* 0x00001800ffff798c */ /* 0x0003e8000b000004 */
[----:B------:R1:W-:Y:S01]  /*31a0*/  STS [UR45+0x120], R3 ;  /* 0x00012003ff007988 */ /* 0x0003e2000800082d */
[----:B------:R-:W-:Y:S05]  /*31b0*/  BRA `(.L_x_48) ;  /* 0x0000000000107947 */ /* 0x000fea0003800000 */
.L_x_47:
[----:B------:R-:W-:Y:S02]  /*31c0*/  MOV R0, 0xffffffff ;  /* 0xffffffff00007802 */ /* 0x000fe40000000f00 */
[----:B------:R-:W-:-:S03]  /*31d0*/  MOV R2, 0x3200 ;  /* 0x0000320000027802 */ /* 0x000fc60000000f00 */
[----:B------:R1:W-:Y:S04]  /*31e0*/  STS [UR45+0x120], R0 ;  /* 0x00012000ff007988 */ /* 0x0003e8000800082d */
[----:B-1-3-5:R-:W-:Y:S05]  /*31f0*/  CALL.REL.NOINC `($__internal_1_$__cuda_sm10x_tcgen05_guardrail_trap_phase_invalid_during_alloc) ;  /* 0x0000005c00847944 */ /* 0x02afea0003c00000 */
.L_x_48:
[----:B------:R-:W-:Y:S05]  /*3200*/  WARPSYNC.ALL ;  /* 0x0000000000007948 */ /* 0x000fea0003800000 */
[----:B------:R-:W2:Y:S01]  /*3210*/  S2UR UR6, SR_CgaCtaId ;  /* 0x00000000000679c3 */ /* 0x000ea20000008800 */
[----:B------:R-:W-:Y:S01]  /*3220*/  UMOV UR4, 0x400 ;  /* 0x0000040000047882 */ /* 0x000fe20000000000 */
[----:B------:R-:W-:-:S06]  /*3230*/  NOP ;  /* 0x0000000000007918 */ /* 0x000fcc0000000000 */
[----:B------:R-:W-:Y:S06]  /*3240*/  BAR.ARV 0x6, 0xa0 ;  /* 0x0182800000007b1d */ /* 0x000fec0000002000 */
[----:B------:R-:W-:Y:S01]  /*3250*/  IMAD.MOV.U32 R8, RZ, RZ, 0x1 ;  /* 0x00000001ff087424 */ /* 0x000fe200078e00ff */
[----:B------:R-:W-:Y:S01]  /*3260*/  UMOV UR15, URZ ;  /* 0x000000ff000f7c82 */ /* 0x000fe20008000000 */
[----:B------:R-:W-:Y:S01]  /*3270*/  UMOV UR14, URZ ;  /* 0x000000ff000e7c82 */ /* 0x000fe20008000000 */
[----:B------:R-:W-:Y:S01]  /*3280*/  UMOV UR24, 0x0 ;  /* 0x0000000000187882 */ /* 0x000fe20000000000 */
[----:B------:R-:W-:Y:S01]  /*3290*/  UMOV UR25, 0x4210490 ;  /* 0x0421049000197882 */ /* 0x000fe20000000000 */
[----:B------:R-:W-:Y:S01]  /*32a0*/  UMOV UR22, 0x0 ;  /* 0x0000000000167882 */ /* 0x000fe20000000000 */
[----:B------:R-:W-:Y:S01]  /*32b0*/  UMOV UR23, 0x4210490 ;  /* 0x0421049000177882 */ /* 0x000fe20000000000 */
[----:B------:R-:W-:Y:S01]  /*32c0*/  UMOV UR20, 0x0 ;  /* 0x0000000000147882 */ /* 0x000fe20000000000 */
[----:B------:R-:W-:Y:S01]  /*32d0*/  UMOV UR21, 0x4210490 ;  /* 0x0421049000157882 */ /* 0x000fe20000000000 */
[----:B------:R-:W-:Y:S01]  /*32e0*/  UMOV UR18, 0x0 ;  /* 0x0000000000127882 */ /* 0x000fe20000000000 */
[----:B--2---:R-:W-:Y:S01]  /*32f0*/  ULEA UR6, UR6, UR4, 0x18 ;  /* 0x0000000406067291 */ /* 0x004fe2000f8ec0ff */
[----:B------:R-:W2:Y:S03]  /*3300*/  LDCU.64 UR4, c[0x0][0x388] ;  /* 0x00007100ff0477ac */ /* 0x000ea60008000a00 */
[----:B------:R-:W-:-:S02]  /*3310*/  UIADD3 UR9, UPT, UPT, UR6, 0x4400, URZ ;  /* 0x0000440006097890 */ /* 0x000fc4000fffe0ff */
[----:B------:R-:W-:-:S03]  /*3320*/  UIADD3 UR10, UPT, UPT, UR6, 0x14400, URZ ;  /* 0x00014400060a7890 */ /* 0x000fc6000fffe0ff */
[----:B------:R-:W1:Y:S01]  /*3330*/  LDS R9, [UR6+0x120] ;  /* 0x00012006ff097984 */ /* 0x000e620008000800 */
[----:B------:R-:W-:Y:S02]  /*3340*/  USHF.R.U32.HI UR9, URZ, 0x4, UR9 ;  /* 0x00000004ff097899 */ /* 0x000fe40008011609 */
[----:B------:R-:W-:Y:S02]  /*3350*/  USHF.R.U32.HI UR10, URZ, 0x4, UR10 ;  /* 0x00000004ff0a7899 */ /* 0x000fe4000801160a */
[----:B------:R-:W-:Y:S02]  /*3360*/  ULOP3.LUT UR9, UR9, 0x3fff, URZ, 0xc0, !UPT ;  /* 0x00003fff09097892 */ /* 0x000fe4000f8ec0ff */
[----:B------:R-:W-:Y:S02]  /*3370*/  ULOP3.LUT UR10, UR10, 0x3fff, URZ, 0xc0, !UPT ;  /* 0x00003fff0a0a7892 */ /* 0x000fe4000f8ec0ff */
[----:B------:R-:W-:Y:S02]  /*3380*/  ULOP3.LUT UR9, UR9, 0x10000, URZ, 0xfc, !UPT ;  /* 0x0001000009097892 */ /* 0x000fe4000f8efcff */
[----:B--2---:R-:W-:-:S02]  /*3390*/  UIADD3 UR7, UPT, UPT, UR4, 0x3f, URZ ;  /* 0x0000003f04077890 */ /* 0x004fc4000fffe0ff */
[----:B------:R-:W-:Y:S02]  /*33a0*/  ULOP3.LUT UR10, UR10, 0x2000000, URZ, 0xfc, !UPT ;  /* 0x020000000a0a7892 */ /* 0x000fe4000f8efcff */
[----:B------:R-:W-:Y:S01]  /*33b0*/  USHF.R.S32.HI UR4, URZ, 0x1f, UR7 ;  /* 0x0000001fff047899 */ /* 0x000fe20008011407 */
[----:B------:R-:W-:-:S03]  /*33c0*/  UMOV UR19, 0x4210490 ;  /* 0x0421049000137882 */ /* 0x000fc60000000000 */
[----:B------:R-:W-:-:S04]  /*33d0*/  ULEA.HI UR7, UR4, UR7, URZ, 0x6 ;  /* 0x0000000704077291 */ /* 0x000fc8000f8f30ff */
[----:B------:R-:W-:-:S03]  /*33e0*/  USHF.R.S32.HI UR7, URZ, 0x6, UR7 ;  /* 0x00000006ff077899 */ /* 0x000fc60008011407 */
[----:B------:R-:W2:Y:S01]  /*33f0*/  LDCU UR4, c[0x0][0x390] ;  /* 0x00007200ff0477ac */ /* 0x000ea20008000800 */
[----:B------:R-:W-:Y:S02]  /*3400*/  UIMAD UR7, UR7, UR5, URZ ;  /* 0x00000005070772a4 */ /* 0x000fe4000f8e02ff */
[----:B------:R-:W-:-:S04]  /*3410*/  UIADD3 UR5, UPT, UPT, UR6, 0xd8, URZ ;  /* 0x000000d806057890 */ /* 0x000fc8000fffe0ff */
[----:B------:R-:W-:Y:S01]  /*3420*/  UPRMT UR5, URZ, 0x654, UR5 ;  /* 0x00000654ff057896 */ /* 0x000fe20008000005 */
[C---:B-1----:R-:W-:Y:S01]  /*3430*/  VIADD R3, R9.reuse, 0x80 ;  /* 0x0000008009037836 */ /* 0x042fe20000000000 */
[----:B------:R-:W-:Y:S01]  /*3440*/  LOP3.LUT R2, R9, 0xffff, RZ, 0xc0, !PT ;  /* 0x0000ffff09027812 */ /* 0x000fe200078ec0ff */
[----:B--2---:R-:W-:-:S03]  /*3450*/  UIMAD UR4, UR7, UR4, URZ ;  /* 0x00000004070472a4 */ /* 0x004fc6000f8e02ff */
[----:B------:R-:W-:Y:S01]  /*3460*/  LOP3.LUT R3, R3, 0xffff, RZ, 0xc0, !PT ;  /* 0x0000ffff03037812 */ /* 0x000fe200078ec0ff */
[----:B------:R-:W-:-:S04]  /*3470*/  UIADD3 UR16, UPT, UPT, UR4, -0x1, URZ ;  /* 0xffffffff04107890 */ /* 0x000fc8000fffe0ff */
[----:B------:R1:W-:Y:S01]  /*3480*/  STL.64 [R1], R2 ;  /* 0x0000000201007387 */ /* 0x0003e20000100a00 */
[----:B------:R-:W-:Y:S01]  /*3490*/  UISETP.GE.AND UP2, UPT, UR4, 0x1, UPT ;  /* 0x000000010400788c */ /* 0x000fe2000bf46270 */
[----:B-1----:R-:W-:-:S10]  /*34a0*/  CS2R R2, SRZ ;  /* 0x0000000000027805 */ /* 0x002fd4000001ff00 */
.L_x_57:
[----:B-1----:R-:W-:-:S04]  /*34b0*/  SHF.L.U32 R5, R3, 0x1f, RZ ;  /* 0x0000001f03057819 */ /* 0x002fc800000006ff */
[----:B------:R-:W1:Y:S02]  /*34c0*/  SYNCS.PHASECHK.TRANS64.TRYWAIT P0, [UR6+0xd0], R5 ;  /* 0x0000d005ff0075a7 */ /* 0x000e640008001106 */
[----:B-12-4-:R-:W-:Y:S05]  /*34d0*/  @!P0 BRA `(.L_x_51) ;  /* 0x0000005000f08947 */ /* 0x016fea0003800000 */
.L_x_150:
[----:B-1----:R-:W1:Y:S01]  /*34e0*/  LDS.128 R4, [UR6+0x110] ;  /* 0x00011006ff047984 */ /* 0x002e620008000c00 */
[----:B------:R-:W-:Y:S01]  /*34f0*/  ULEA UR8, UR15, UR6, 0x3 ;  /* 0x000000060f087291 */ /* 0x000fe2000f8e18ff */
[----:B------:R-:W-:Y:S01]  /*3500*/  SHF.L.U32 R0, R8, 0x1f, RZ ;  /* 0x0000001f08007819 */ /* 0x000fe200000006ff */
[----:B------:R-:W-:Y:S01]  /*3510*/  @!PT LDS RZ, [RZ] ;  /* 0x00000000fffff984 */ /* 0x000fe20000000800 */
[----:B------:R-:W-:Y:S01]  /*3520*/  @!PT LDS RZ, [RZ] ;  /* 0x00000000fffff984 */ /* 0x000fe20000000800 */
[----:B------:R-:W-:Y:S01]  /*3530*/  @!PT LDS RZ, [RZ] ;  /* 0x00000000fffff984 */ /* 0x000fe20000000800 */
[----:B------:R-:W-:Y:S01]  /*3540*/  @!PT LDS RZ, [RZ] ;  /* 0x00000000fffff984 */ /* 0x000fe20000000800 */
[----:B------:R2:W-:Y:S06]  /*3550*/  MEMBAR.ALL.CTA ;  /* 0x0000000000007992 */ /* 0x0005ec0000008000 */
[----:B--2---:R-:W2:Y:S02]  /*3560*/  FENCE.VIEW.ASYNC.S ;  /* 0x00000000000073c6 */ /* 0x004ea40000000000 */
[----:B--2---:R-:W-:Y:S01]  /*3570*/  SYNCS.ARRIVE.TRANS64.RED.A1T0 RZ, [UR5], RZ ;  /* 0x000000ffffff79a7 */ /* 0x004fe20008100405 */
[----:B------:R-:W2:Y:S01]  /*3580*/  SYNCS.PHASECHK.TRANS64.TRYWAIT P0, [UR8+0xf0], R0 ;  /* 0x0000f000ff0075a7 */ /* 0x000ea20008001108 */
[----:B-1----:R-:W-:Y:S01]  /*3590*/  LOP3.LUT P3, RZ, R6, 0x1, RZ, 0xc0, !PT ;  /* 0x0000000106ff7812 */ /* 0x002fe2000786c0ff */
[----:B--2---:R-:W-:-:S12]  /*35a0*/  @!P0 BRA `(.L_x_52) ;  /* 0x0000005000d48947 */ /* 0x004fd80003800000 */
.L_x_152:
[----:B------:R-:W-:Y:S05]  /*35b0*/  BRA.U !UP2, `(.L_x_53) ;  /* 0x000000010af07547 */ /* 0x000fea000b800000 */
[----:B-1----:R-:W-:Y:S01]  /*35c0*/  IMAD.U32 R0, RZ, RZ, UR15 ;  /* 0x0000000fff007e24 */ /* 0x002fe2000f8e00ff */
[----:B------:R-:W-:-:S04]  /*35d0*/  ULEA UR4, UR14, UR6, 0x3 ;  /* 0x000000060e047291 */ /* 0x000fc8000f8e18ff */
[----:B------:R-:W-:Y:S02]  /*35e0*/  LEA R4, R0, R1, 0x2 ;  /* 0x0000000100047211 */ /* 0x000fe400078e10ff */
[----:B------:R-:W-:-:S04]  /*35f0*/  SHF.L.U32 R0, R2, 0x1f, RZ ;  /* 0x0000001f02007819 */ /* 0x000fc800000006ff */
[----:B------:R-:W5:Y:S01]  /*3600*/  LDL R4, [R4] ;  /* 0x0000000004047983 */ /* 0x000f620000100800 */
[----:B------:R1:W2:Y:S01]  /*3610*/  SYNCS.PHASECHK.TRANS64.TRYWAIT P2, [UR4], R0 ;  /* 0x00000000ff0075a7 */ /* 0x0002a20008041104 */
[----:B------:R-:W-:Y:S01]  /*3620*/  UPLOP3.LUT UP3, UPT, UPT, UPT, UPT, 0x40, 0x4 ;  /* 0x000000000004789c */ /* 0x000fe20003f6e870 */
[----:B------:R-:W-:Y:S01]  /*3630*/  UMOV UR13, UR16 ;  /* 0x00000010000d7c82 */ /* 0x000fe20008000000 */
[----:B------:R-:W-:-:S09]  /*3640*/  UMOV UR12, UR14 ;  /* 0x0000000e000c7c82 */ /* 0x000fd20008000000 */
.L_x_56:
[----:B----4-:R-:W-:Y:S01]  /*3650*/  ULEA UR7, UR12, UR6, 0x3 ;  /* 0x000000060c077291 */ /* 0x010fe2000f8e18ff */
[----:B-12---:R-:W-:Y:S11]  /*3660*/  @P2 BRA `(.L_x_54) ;  /* 0x00000000000c2947 */ /* 0x006ff60003800000 */
[----:B------:R-:W-:Y:S04]  /*3670*/  SHF.L.U32 R5, R2, 0x1f, RZ ;  /* 0x0000001f02057819 */ /* 0x000fe800000006ff */
[----:B------:R-:W2:Y:S02]  /*3680*/  SYNCS.PHASECHK.TRANS64.TRYWAIT P0, [UR7], R5 ;  /* 0x00000005ff0075a7 */ /* 0x000ea40008001107 */
[----:B--2---:R-:W-:Y:S05]  /*3690*/  @!P0 BRA `(.L_x_55) ;  /* 0x0000005000b08947 */ /* 0x004fea0003800000 */
.L_x_54:
[----:B------:R-:W-:Y:S01]  /*36a0*/  UISETP.NE.AND UP0, UPT, UR13, URZ, UPT ;  /* 0x000000ff0d00728c */ /* 0x000fe2000bf05270 */
[----:B------:R-:W-:Y:S01]  /*36b0*/  PLOP3.LUT P2, PT, PT, PT, PT, 0x80, 0x8 ;  /* 0x000000000008781c */ /* 0x000fe20003f4f070 */
[----:B------:R-:W-:Y:S01]  /*36c0*/  UIADD3 UR14, UPT, UPT, UR12, 0x1, URZ ;  /* 0x000000010c0e7890 */ /* 0x000fe2000fffe0ff */
[----:B------:R-:W-:Y:S03]  /*36d0*/  ELECT P1, URZ, PT ;  /* 0x0000000000ff782f */ /* 0x000fe60003820000 */
[----:B------:R-:W-:Y:S01]  /*36e0*/  UISETP.NE.AND UP1, UPT, UR14, 0x8, UPT ;  /* 0x000000080e00788c */ /* 0x000fe2000bf25270 */
[----:B------:R-:W-:Y:S01]  /*36f0*/  PLOP3.LUT P0, PT, PT, PT, UP0, 0x80, 0x8 ;  /* 0x000000000008781c */ /* 0x000fe20003f0f008 */
[----:B------:R-:W-:Y:S02]  /*3700*/  ULEA UR26, UR12, UR10, 0xa ;  /* 0x0000000a0c1a7291 */ /* 0x000fe4000f8e50ff */
[----:B------:R-:W-:Y:S02]  /*3710*/  USEL UR11, URZ, 0x1, UP1 ;  /* 0x00000001ff0b7887 */ /* 0x000fe40008800000 */
[----:B------:R-:W-:Y:S02]  /*3720*/  USEL UR14, UR14, URZ, UP1 ;  /* 0x000000ff0e0e7287 */ /* 0x000fe40008800000 */
[----:B------:R-:W-:Y:S02]  /*3730*/  ULEA UR28, UR12, UR9, 0x9 ;  /* 0x000000090c1c7291 */ /* 0x000fe4000f8e48ff */
[----:B------:R-:W-:Y:S01]  /*3740*/  @UP0 ULEA UR4, UR14, UR6, 0x3 ;  /* 0x000000060e040291 */ /* 0x000fe2000f8e18ff */
[----:B------:R-:W-:Y:S01]  /*3750*/  LOP3.LUT R2, R2, UR11, RZ, 0x3c, !PT ;  /* 0x0000000b02027c12 */ /* 0x000fe2000f8e3cff */
[----:B------:R-:W-:Y:S02]  /*3760*/  UIADD3 UR36, UPT, UPT, UR26, 0x80, URZ ;  /* 0x000000801a247890 */ /* 0x000fe4000fffe0ff */
[----:B------:R-:W-:Y:S01]  /*3770*/  UIADD3 UR34, UPT, UPT, UR28, 0x2, URZ ;  /* 0x000000021c227890 */ /* 0x000fe2000fffe0ff */
[----:B-1----:R-:W-:Y:S01]  /*3780*/  @P0 SHF.L.U32 R0, R2, 0x1f, RZ ;  /* 0x0000001f02000819 */ /* 0x002fe200000006ff */
[----:B------:R-:W-:Y:S02]  /*3790*/  UIADD3 UR32, UPT, UPT, UR26, 0x100, URZ ;  /* 0x000001001a207890 */ /* 0x000fe4000fffe0ff */
[----:B------:R-:W-:Y:S01]  /*37a0*/  UIADD3 UR30, UPT, UPT, UR28, 0x4, URZ ;  /* 0x000000041c1e7890 */ /* 0x000fe2000fffe0ff */
[----:B------:R4:W1:Y:S01]  /*37b0*/  @P0 SYNCS.PHASECHK.TRANS64.TRYWAIT P2, [UR4], R0 ;  /* 0x00000000ff0005a7 */ /* 0x0008620008041104 */
[----:B------:R-:W-:Y:S02]  /*37c0*/  ELECT P0, URZ, PT ;  /* 0x0000000000ff782f */ /* 0x000fe40003800000 */
[C---:B-----5:R-:W-:Y:S01]  /*37d0*/  @P1 R2UR.BROADCAST UR4, R4.reuse ;  /* 0x00000000040412ca */ /* 0x060fe200008e0000 */
[----:B------:R-:W-:Y:S10]  /*37e0*/  UIADD3 UR7, UPT, UPT, UR7, 0x40, URZ ;  /* 0x0000004007077890 */ /* 0x000ff4000fffe0ff */
[C---:B------:R-:W-:Y:S02]  /*37f0*/  @P0 R2UR.BROADCAST UR11, R4.reuse ;  /* 0x00000000040b02ca */ /* 0x040fe400008e0000 */
[----:B------:R-:W-:Y:S01]  /*3800*/  ELECT P0, URZ, PT ;  /* 0x0000000000ff782f */ /* 0x000fe20003800000 */
[----:B------:R-:W-:Y:S01]  /*3810*/  UMOV UR27, 0x40004040 ;  /* 0x40004040001b7882 */ /* 0x000fe20000000000 */
[----:B------:R-:W-:Y:S01]  /*3820*/  UMOV UR29, 0x40004040 ;  /* 0x40004040001d7882 */ /* 0x000fe20000000000 */
[----:B------:R-:W-:Y:S01]  /*3830*/  UMOV UR37, 0x40004040 ;  /* 0x4000404000257882 */ /* 0x000fe20000000000 */
[----:B------:R-:W-:Y:S01]  /*3840*/  UMOV UR35, 0x40004040 ;  /* 0x4000404000237882 */ /* 0x000fe20000000000 */
[----:B------:R-:W-:Y:S01]  /*3850*/  UMOV UR33, 0x40004040 ;  /* 0x4000404000217882 */ /* 0x000fe20000000000 */
[----:B------:R-:W-:Y:S01]  /*3860*/  UMOV UR31, 0x40004040 ;  /* 0x40004040001f7882 */ /* 0x000fe20000000000 */
[----:B------:R-:W-:Y:S01]  /*3870*/  UMOV UR12, UR14 ;  /* 0x0000000e000c7c82 */ /* 0x000fe20008000000 */
[----:B------:R2:W-:Y:S01]  /*3880*/  UTCHMMA gdesc[UR28], gdesc[UR26], tmem[UR4], tmem[UR24], idesc[UR25], UP3 ;  /* 0x00ff181a1c0075ea */ /* 0x0005e20009800004 */
[----:B------:R-:W-:Y:S02]  /*3890*/  UPLOP3.LUT UP3, UPT, UPT, UPT, UPT, 0x80, 0x8 ;  /* 0x000000000008789c */ /* 0x000fe40003f6f070 */
[----:B------:R3:W-:Y:S01]  /*38a0*/  UTCHMMA gdesc[UR34], gdesc[UR36], tmem[UR11], tmem[UR22], idesc[UR23], UPT ;  /* 0x00ff1624220075ea */ /* 0x0007e2000b80000b */
[----:B--2---:R-:W-:Y:S01]  /*38b0*/  UIADD3 UR26, UPT, UPT, UR26, 0x180, URZ ;  /* 0x000001801a1a7890 */ /* 0x004fe2000fffe0ff */
[C---:B------:R-:W-:Y:S02]  /*38c0*/  @P0 R2UR.BROADCAST UR4, R4.reuse ;  /* 0x00000000040402ca */ /* 0x040fe400008e0000 */
[----:B------:R-:W-:Y:S11]  /*38d0*/  ELECT P0, URZ, PT ;  /* 0x0000000000ff782f */ /* 0x000ff60003800000 */
[----:B------:R-:W-:Y:S02]  /*38e0*/  @!UPT UIADD3 URZ, UPT, UPT, URZ, URZ, URZ ;  /* 0x000000fffffff290 */ /* 0x000fe4000fffe0ff */
[----:B---3--:R-:W-:Y:S01]  /*38f0*/  @P0 R2UR.BROADCAST UR11, R4 ;  /* 0x00000000040b02ca */ /* 0x008fe200008e0000 */
[----:B------:R-:W-:Y:S01]  /*3900*/  UIADD3 UR28, UPT, UPT, UR28, 0x6, URZ ;  /* 0x000000061c1c7890 */ /* 0x000fe2000fffe0ff */
[----:B------:R2:W-:Y:S11]  /*3910*/  UTCHMMA gdesc[UR30], gdesc[UR32], tmem[UR4], tmem[UR20], idesc[UR21], UPT ;  /* 0x00ff14201e0075ea */ /* 0x0005f6000b800004 */
[----:B------:R4:W-:Y:S01]  /*3920*/  UTCHMMA gdesc[UR28], gdesc[UR26], tmem[UR11], tmem[UR18], idesc[UR19], UPT ;  /* 0x00ff121a1c0075ea */ /* 0x0009e2000b80000b */
[----:B------:R4:W-:Y:S01]  /*3930*/  UTCBAR [UR7], URZ ;  /* 0x000000ff070073e9 */ /* 0x0009e200080000ff */
[----:B--2---:R-:W-:Y:S02]  /*3940*/  UIADD3 UR4, UPT, UPT, UR13, 0x1, URZ ;  /* 0x000000010d047890 */ /* 0x004fe4000fffe0ff */
[----:B------:R-:W-:Y:S02]  /*3950*/  UIADD3 UR13, UPT, UPT, UR13, -0x1, URZ ;  /* 0xffffffff0d0d7890 */ /* 0x000fe4000fffe0ff */
[----:B------:R-:W-:Y:S09]  /*3960*/  UISETP.GT.U32.AND UP0, UPT, UR4, 0x1, UPT ;  /* 0x000000010400788c */ /* 0x000ff2000bf04070 */
[----:B------:R-:W-:Y:S05]  /*3970*/  BRA.U UP0, `(.L_x_56) ;  /* 0xfffffffd00347547 */ /* 0x000fea000b83ffff */
.L_x_53:
[----:B------:R-:W-:Y:S01]  /*3980*/  UIADD3 UR15, UPT, UPT, UR15, 0x1, URZ ;  /* 0x000000010f0f7890 */ /* 0x000fe2000fffe0ff */
[----:B------:R-:W-:Y:S01]  /*3990*/  LOP3.LUT R3, R3, 0x1, RZ, 0x3c, !PT ;  /* 0x0000000103037812 */ /* 0x000fe200078e3cff */
[----:B------:R-:W-:Y:S02]  /*39a0*/  UIADD3 UR8, UPT, UPT, UR8, 0xe0, URZ ;  /* 0x000000e008087890 */ /* 0x000fe4000fffe0ff */
[----:B------:R-:W-:-:S04]  /*39b0*/  UISETP.NE.AND UP0, UPT, UR15, 0x2, UPT ;  /* 0x000000020f00788c */ /* 0x000fc8000bf05270 */
[----:B------:R-:W-:Y:S02]  /*39c0*/  USEL UR4, URZ, 0x1, UP0 ;  /* 0x00000001ff047887 */ /* 0x000fe40008000000 */
[----:B------:R-:W-:Y:S01]  /*39d0*/  USEL UR15, UR15, URZ, UP0 ;  /* 0x000000ff0f0f7287 */ /* 0x000fe20008000000 */
[----:B------:R2:W-:Y:S03]  /*39e0*/  UTCBAR [UR8], URZ ;  /* 0x000000ff080073e9 */ /* 0x0005e600080000ff */
[----:B------:R-:W-:Y:S01]  /*39f0*/  LOP3.LUT R8, R8, UR4, RZ, 0x3c, !PT ;  /* 0x0000000408087c12 */ /* 0x000fe2000f8e3cff */
[----:B------:R-:W-:Y:S07]  /*3a00*/  @P3 BRA `(.L_x_57) ;  /* 0xfffffff800a83947 */ /* 0x000fee000383ffff */
[----:B------:R-:W3:Y:S01]  /*3a10*/  S2UR UR4, SR_CgaCtaId ;  /* 0x00000000000479c3 */ /* 0x000ee20000008800 */
[----:B------:R-:W-:Y:S01]  /*3a20*/  ELECT P0, URZ, PT ;  /* 0x0000000000ff782f */ /* 0x000fe20003800000 */
[----:B-1--4-:R-:W-:Y:S01]  /*3a30*/  IMAD.MOV.U32 R0, RZ, RZ, 0x1 ;  /* 0x00000001ff007424 */ /* 0x012fe200078e00ff */
[----:B------:R-:W-:Y:S01]  /*3a40*/  UIADD3 UR6, UPT, UPT, UR6, 0xf0, URZ ;  /* 0x000000f006067890 */ /* 0x000fe2000fffe0ff */
[----:B------:R-:W-:Y:S01]  /*3a50*/  SHF.L.U32 R3, R8, 0x1f, RZ ;  /* 0x0000001f08037819 */ /* 0x000fe200000006ff */
[----:B------:R-:W-:-:S03]  /*3a60*/  UMOV UR5, 0x40 ;  /* 0x0000004000057882 */ /* 0x000fc60000000000 */
[----:B------:R-:W-:Y:S01]  /*3a70*/  UVIRTCOUNT.DEALLOC.SMPOOL 0x80 ;  /* 0x000000800000784c */ /* 0x000fe20000000000 */
[----:B---3--:R-:W-:Y:S02]  /*3a80*/  ULEA UR4, UR4, UR5, 0x18 ;  /* 0x0000000504047291 */ /* 0x008fe4000f8ec0ff */
[----:B------:R-:W-:-:S07]  /*3a90*/  ULEA UR5, UR15, UR6, 0x3 ;  /* 0x000000060f057291 */ /* 0x000fce000f8e18ff */
[----:B------:R1:W-:Y:S02]  /*3aa0*/  @P0 STS.U8 [UR4+0x1c], R0 ;  /* 0x00001c00ff000988 */ /* 0x0003e40008000004 */
[----:B------:R-:W3:Y:S02]  /*3ab0*/  SYNCS.PHASECHK.TRANS64.TRYWAIT P0, [UR5], R3 ;  /* 0x00000003ff0075a7 */ /* 0x000ee40008001105 */
[----:B-1-3--:R-:W-:Y:S05]  /*3ac0*/  @!P0 BRA `(.L_x_58) ;  /* 0x0000004c00bc8947 */ /* 0x00afea0003800000 */
.L_x_155:
[----:B------:R-:W-:-:S04]  /*3ad0*/  UIADD3 UR7, UPT, UPT, UR15, 0x1, URZ ;  /* 0x000000010f077890 */ /* 0x000fc8000fffe0ff */
[----:B------:R-:W-:-:S04]  /*3ae0*/  UISETP.NE.AND UP0, UPT, UR7, 0x2, UPT ;  /* 0x000000020700788c */ /* 0x000fc8000bf05270 */
[----:B------:R-:W-:Y:S02]  /*3af0*/  USEL UR5, URZ, 0x1, UP0 ;  /* 0x00000001ff057887 */ /* 0x000fe40008000000 */
[----:B------:R-:W-:-:S04]  /*3b00*/  USEL UR7, UR7, URZ, UP0 ;  /* 0x000000ff07077287 */ /* 0x000fc80008000000 */
[----:B------:R-:W-:Y:S01]  /*3b10*/  ULEA UR7, UR7, UR6, 0x3 ;  /* 0x0000000607077291 */ /* 0x000fe2000f8e18ff */
[----:B-1----:R-:W-:-:S04]  /*3b20*/  LOP3.LUT R3, R8, UR5, RZ, 0x3c, !PT ;  /* 0x0000000508037c12 */ /* 0x002fc8000f8e3cff */
[----:B------:R-:W-:-:S04]  /*3b30*/  SHF.L.U32 R3, R3, 0x1f, RZ ;  /* 0x0000001f03037819 */ /* 0x000fc800000006ff */
[----:B------:R-:W1:Y:S02]  /*3b40*/  SYNCS.PHASECHK.TRANS64.TRYWAIT P0, [UR7], R3 ;  /* 0x00000003ff0075a7 */ /* 0x000e640008001107 */
[----:B-1----:R-:W-:Y:S05]  /*3b50*/  @!P0 BRA `(.L_x_59) ;  /* 0x0000004c00b08947 */ /* 0x002fea0003800000 */
.L_x_157:
[----:B------:R-:W-:Y:S01]  /*3b60*/  NOP ;  /* 0x0000000000007918 */ /* 0x000fe20000000000 */
[----:B-1----:R-:W1:Y:S01]  /*3b70*/  LDS R0, [UR4+0x14] ;  /* 0x00001404ff007984 */ /* 0x002e620008000800 */
[----:B------:R-:W-:Y:S01]  /*3b80*/  LOP3.LUT R2, R9, 0xffff, RZ, 0xc0, !PT ;  /* 0x0000ffff09027812 */ /* 0x000fe200078ec0ff */
[----:B------:R-:W-:Y:S02]  /*3b90*/  IMAD.MOV.U32 R3, RZ, RZ, 0xffff ;  /* 0x0000ffffff037424 */ /* 0x000fe400078e00ff */
[----:B------:R-:W-:Y:S01]  /*3ba0*/  IMAD.MOV.U32 R5, RZ, RZ, 0x1 ;  /* 0x00000001ff057424 */ /* 0x000fe200078e00ff */
[----:B------:R-:W-:-:S04]  /*3bb0*/  SHF.R.U32.HI R2, RZ, 0x5, R2 ;  /* 0x00000005ff027819 */ /* 0x000fc80000011602 */
[-C--:B------:R-:W-:Y:S02]  /*3bc0*/  SHF.L.U32 R3, R3, R2.reuse, RZ ;  /* 0x0000000203037219 */ /* 0x080fe400000006ff */
[----:B------:R-:W-:Y:S02]  /*3bd0*/  SHF.L.U32 R5, R5, R2, RZ ;  /* 0x0000000205057219 */ /* 0x000fe400000006ff */
[----:B-1----:R-:W-:-:S04]  /*3be0*/  LOP3.LUT R0, R0, R3, RZ, 0xc0, !PT ;  /* 0x0000000300007212 */ /* 0x002fc800078ec0ff */
[----:B------:R-:W-:-:S13]  /*3bf0*/  ISETP.NE.AND P0, PT, R0, R3, PT ;  /* 0x000000030000720c */ /* 0x000fda0003f05270 */
[----:B------:R-:W-:Y:S05]  /*3c00*/  @P0 BRA `(.L_x_60) ;  /* 0x00000000005c0947 */ /* 0x000fea0003800000 */
[----:B------:R-:W1:Y:S02]  /*3c10*/  LDS R0, [UR4+0x18] ;  /* 0x00001804ff007984 */ /* 0x000e640008000800 */
[----:B-1----:R-:W-:-:S04]  /*3c20*/  LOP3.LUT R0, R0, R5, RZ, 0xc0, !PT ;  /* 0x0000000500007212 */ /* 0x002fc800078ec0ff */
[----:B------:R-:W-:-:S13]  /*3c30*/  ISETP.NE.AND P0, PT, R0, R5, PT ;  /* 0x000000050000720c */ /* 0x000fda0003f05270 */
[----:B------:R-:W-:Y:S05]  /*3c40*/  @P0 BRA `(.L_x_61) ;  /* 0x0000000000400947 */ /* 0x000fea0003800000 */
[----:B--2---:R-:W-:Y:S01]  /*3c50*/  R2UR UR8, R3 ;  /* 0x00000000030872ca */ /* 0x004fe200000e0000 */
[----:B------:R-:W1:Y:S01]  /*3c60*/  S2R R2, SR_LANEID ;  /* 0x0000000000027919 */ /* 0x000e620000000000 */
[----:B------:R-:W-:Y:S01]  /*3c70*/  LOP3.LUT R5, RZ, R5, RZ, 0x33, !PT ;  /* 0x00000005ff057212 */ /* 0x000fe200078e33ff */
[----:B------:R-:W-:Y:S02]  /*3c80*/  VOTEU.ANY UR7, UPT, PT ;  /* 0x0000000000077886 */ /* 0x000fe400038e0100 */
[----:B------:R-:W-:Y:S01]  /*3c90*/  UFLO.U32 UR7, UR7 ;  /* 0x00000007000772bd */ /* 0x000fe200080e0000 */
[----:B------:R-:W2:Y:S07]  /*3ca0*/  REDUX UR5, R5 ;  /* 0x00000000050573c4 */ /* 0x000eae0000000000 */
[----:B------:R-:W-:-:S06]  /*3cb0*/  ULOP3.LUT UR8, URZ, UR8, URZ, 0x33, !UPT ;  /* 0x00000008ff087292 */ /* 0x000fcc000f8e33ff */
[----:B------:R-:W-:-:S04]  /*3cc0*/  IMAD.U32 R0, RZ, RZ, UR8 ;  /* 0x00000008ff007e24 */ /* 0x000fc8000f8e00ff */
[----:B------:R-:W3:Y:S02]  /*3cd0*/  REDUX UR6, R0 ;  /* 0x00000000000673c4 */ /* 0x000ee40000000000 */
[----:B------:R4:W-:Y:S01]  /*3ce0*/  UTCATOMSWS.AND URZ, UR8 ;  /* 0x0000000800ff79e3 */ /* 0x0009e20008000000 */
[----:B-1----:R-:W-:Y:S01]  /*3cf0*/  ISETP.EQ.U32.AND P0, PT, R2, UR7, PT ;  /* 0x0000000702007c0c */ /* 0x002fe2000bf02070 */
[----:B--2---:R-:W-:Y:S02]  /*3d00*/  IMAD.U32 R2, RZ, RZ, UR5 ;  /* 0x00000005ff027e24 */ /* 0x004fe4000f8e00ff */
[----:B---3--:R-:W-:-:S10]  /*3d10*/  IMAD.U32 R3, RZ, RZ, UR6 ;  /* 0x00000006ff037e24 */ /* 0x008fd4000f8e00ff */
[----:B------:R4:W-:Y:S04]  /*3d20*/  @P0 ATOMS.AND RZ, [UR4+0x14], R3 ;  /* 0x00001403ffff098c */ /* 0x0009e8000a800004 */
[----:B------:R4:W-:Y:S01]  /*3d30*/  @P0 ATOMS.AND RZ, [UR4+0x18], R2 ;  /* 0x00001802ffff098c */ /* 0x0009e2000a800004 */
[----:B------:R-:W-:Y:S05]  /*3d40*/  BRA `(.L_x_62) ;  /* 0x0000000000147947 */ /* 0x000fea0003800000 */
.L_x_61:
[----:B------:R-:W-:Y:S02]  /*3d50*/  MOV R2, 0x3d70 ;  /* 0x00003d7000027802 */ /* 0x000fe40000000f00 */
[----:B--2--5:R-:W-:Y:S05]  /*3d60*/  CALL.REL.NOINC `($__internal_0_$__cuda_sm10x_tcgen05_guardrail_trap_col_being_dealloced_not_returned_by_alloc) ;  /* 0x00000050009c7944 */ /* 0x024fea0003c00000 */
[----:B------:R-:W-:Y:S05]  /*3d70*/  BRA `(.L_x_62) ;  /* 0x0000000000087947 */ /* 0x000fea0003800000 */
.L_x_60:
[----:B------:R-:W-:Y:S02]  /*3d80*/  MOV R2, 0x3da0 ;  /* 0x00003da000027802 */ /* 0x000fe40000000f00 */
[----:B--2--5:R-:W-:Y:S05]  /*3d90*/  CALL.REL.NOINC `($__internal_2_$__cuda_sm10x_tcgen05_guardrail_trap_unallocated_columns_being_dealloced) ;  /* 0x0000005000a87944 */ /* 0x024fea0003c00000 */
.L_x_62:
[----:B------:R-:W-:Y:S01]  /*3da0*/  NOP ;  /* 0x0000000000007918 */ /* 0x000fe20000000000 */
[----:B----4-:R-:W-:Y:S05]  /*3db0*/  EXIT ;  /* 0x000000000000794d */ /* 0x010fea0003800000 */
.L_x_46:
[----:B------:R-:W-:-:S09]  /*3dc0*/  UISETP.NE.OR UP2, UPT, UR8, 0x3, !UP2 ;  /* 0x000000030800788c */ /* 0x000fd2000d745670 */
[----:B------:R-:W-:Y:S05]  /*3dd0*/  BRA.U UP2, `(.L_x_63) ;  /* 0x0000001102607547 */ /* 0x000fea000b800000 */
[----:B-----5:R-:W1:Y:S01]  /*3de0*/  LDC.64 R32, c[0x0][0x988] ;  /* 0x00026200ff207b82 */ /* 0x020e620000000a00 */
[----:B------:R-:W2:Y:S01]  /*3df0*/  LDCU.64 UR8, c[0x0][0x888] ;  /* 0x00011100ff0877ac */ /* 0x000ea20008000a00 */
[----:B------:R-:W-:Y:S02]  /*3e00*/  IMAD.MOV.U32 R36, RZ, RZ, 0x1 ;  /* 0x00000001ff247424 */ /* 0x000fe400078e00ff */
[----:B------:R-:W-:Y:S01]  /*3e10*/  IMAD.MOV.U32 R34, RZ, RZ, RZ ;  /* 0x000000ffff227224 */ /* 0x000fe200078e00ff */
[----:B------:R-:W4:Y:S03]  /*3e20*/  LDCU.64 UR4, c[0x0][0x890] ;  /* 0x00011200ff0477ac */ /* 0x000f260008000a00 */
[----:B------:R-:W3:Y:S01]  /*3e30*/  LDC.64 R24, c[0x0][0x980] ;  /* 0x00026000ff187b82 */ /* 0x000ee20000000a00 */
[----:B------:R-:W-:Y:S01]  /*3e40*/  UMOV UR22, 0x400 ;  /* 0x0000040000167882 */ /* 0x000fe20000000000 */
[----:B------:R-:W-:-:S02]  /*3e50*/  UPLOP3.LUT UP1, UPT, UPT, UPT, UPT, 0x40, 0x4 ;  /* 0x000000000004789c */ /* 0x000fc40003f2e870 */
[----:B------:R-:W-:-:S04]  /*3e60*/  ULEA UR22, UR45, UR22, 0x18 ;  /* 0x000000162d167291 */ /* 0x000fc8000f8ec0ff */
[----:B------:R-:W3:Y:S01]  /*3e70*/  LDC R0, c[0x0][0xb30] ;  /* 0x0002cc00ff007b82 */ /* 0x000ee20000000800 */
[----:B------:R-:W-:Y:S02]  /*3e80*/  UIADD3 UR23, UPT, UPT, UR22, 0x98, URZ ;  /* 0x0000009816177890 */ /* 0x000fe4000fffe0ff */
[----:B------:R-:W-:Y:S02]  /*3e90*/  UIADD3 UR33, UPT, UPT, UR22, 0x80, URZ ;  /* 0x0000008016217890 */ /* 0x000fe4000fffe0ff */
[----:B------:R-:W-:Y:S02]  /*3ea0*/  UIADD3 UR25, UPT, UPT, UR22, 0x88, URZ ;  /* 0x0000008816197890 */ /* 0x000fe4000fffe0ff */
[----:B--2---:R-:W-:Y:S01]  /*3eb0*/  UISETP.NE.U32.AND UP4, UPT, UR8, URZ, UPT ;  /* 0x000000ff0800728c */ /* 0x004fe2000bf85070 */
[----:B------:R-:W2:Y:S01]  /*3ec0*/  LDC R27, c[0x0][0x370] ;  /* 0x0000dc00ff1b7b82 */ /* 0x000ea20000000800 */
[C---:B-1----:R-:W-:Y:S01]  /*3ed0*/  ISETP.NE.AND P0, PT, R33.reuse, 0x1, PT ;  /* 0x000000012100780c */ /* 0x042fe20003f05270 */
[----:B----4-:R-:W-:Y:S01]  /*3ee0*/  UISETP.NE.U32.AND UP5, UPT, UR4, URZ, UPT ;  /* 0x000000ff0400728c */ /* 0x010fe2000bfa5070 */
[----:B------:R-:W-:Y:S01]  /*3ef0*/  R2UR UR7, R33 ;  /* 0x00000000210772ca */ /* 0x000fe200000e0000 */
[----:B------:R-:W-:Y:S01]  /*3f00*/  UIADD3 UR15, UPT, UPT, UR22, 0xd8, URZ ;  /* 0x000000d8160f7890 */ /* 0x000fe2000fffe0ff */
[----:B------:R-:W-:Y:S01]  /*3f10*/  IMAD.MOV.U32 R33, RZ, RZ, 0x1000 ;  /* 0x00001000ff217424 */ /* 0x000fe200078e00ff */
[----:B------:R-:W-:-:S02]  /*3f20*/  UIADD3 UR17, UPT, UPT, UR22, 0x90, URZ ;  /* 0x0000009016117890 */ /* 0x000fc4000fffe0ff */
[----:B------:R-:W1:Y:S01]  /*3f30*/  LDC R2, c[0x0][0xb0c] ;  /* 0x0002c300ff027b82 */ /* 0x000e620000000800 */
[----:B---3--:R-:W-:Y:S01]  /*3f40*/  R2UR UR14, R24 ;  /* 0x00000000180e72ca */ /* 0x008fe200000e0000 */
[----:B------:R-:W-:Y:S02]  /*3f50*/  UPRMT UR23, UR45, 0x654, UR23 ;  /* 0x000006542d177896 */ /* 0x000fe40008000017 */
[----:B------:R-:W-:Y:S02]  /*3f60*/  UPRMT UR31, UR45, 0x654, UR33 ;  /* 0x000006542d1f7896 */ /* 0x000fe40008000021 */
[----:B------:R-:W-:Y:S02]  /*3f70*/  UPRMT UR30, UR45, 0x654, UR25 ;  /* 0x000006542d1e7896 */ /* 0x000fe40008000019 */
[----:B------:R-:W3:Y:S01]  /*3f80*/  LDC R17, c[0x0][0xb20] ;  /* 0x0002c800ff117b82 */ /* 0x000ee20000000800 */
[----:B------:R-:W-:Y:S01]  /*3f90*/  ISETP.NE.AND P1, PT, R0, 0x1, PT ;  /* 0x000000010000780c */ /* 0x000fe20003f25270 */
[----:B------:R-:W-:-:S02]  /*3fa0*/  UISETP.NE.AND.EX UP4, UPT, UR9, URZ, UPT, UP4 ;  /* 0x000000ff0900728c */ /* 0x000fc4000bf85340 */
[----:B------:R-:W-:Y:S02]  /*3fb0*/  UPRMT UR15, URZ, 0x654, UR15 ;  /* 0x00000654ff0f7896 */ /* 0x000fe4000800000f */
[----:B------:R-:W-:Y:S02]  /*3fc0*/  UPRMT UR45, UR45, 0x654, UR17 ;  /* 0x000006542d2d7896 */ /* 0x000fe40008000011 */
[----:B------:R-:W4:Y:S01]  /*3fd0*/  LDC.64 R38, c[0x0][0x348] ;  /* 0x0000d200ff267b82 */ /* 0x000f220000000a00 */
[----:B------:R-:W-:Y:S01]  /*3fe0*/  UISETP.NE.AND.EX UP5, UPT, UR5, URZ, UPT, UP5 ;  /* 0x000000ff0500728c */ /* 0x000fe2000bfa5350 */
[----:B------:R-:W-:-:S06]  /*3ff0*/  VOTEU.ANY UP3, P0 ;  /* 0x0000000000ff7886 */ /* 0x000fcc0000060100 */
[----:B------:R-:W1:Y:S08]  /*4000*/  LDC.64 R20, c[0x0][0xb10] ;  /* 0x0002c400ff147b82 */ /* 0x000e700000000a00 */
[----:B------:R-:W1:Y:S08]  /*4010*/  LDC.64 R6, c[0x0][0xb18] ;  /* 0x0002c600ff067b82 */ /* 0x000e700000000a00 */
[----:B------:R-:W1:Y:S08]  /*4020*/  LDC.64 R4, c[0x0][0xb28] ;  /* 0x0002ca00ff047b82 */ /* 0x000e700000000a00 */
[----:B------:R-:W1:Y:S08]  /*4030*/  LDC.64 R22, c[0x0][0x990] ;  /* 0x00026400ff167b82 */ /* 0x000e700000000a00 */
[----:B--23--:R-:W1:Y:S02]  /*4040*/  LDC R18, c[0x0][0x374] ;  /* 0x0000dd00ff127b82 */ /* 0x00ce640000000800 */
.L_x_74:
[----:B------:R-:W-:Y:S04]  /*4050*/  SHF.L.U32 R3, R34, 0x1f, RZ ;  /* 0x0000001f22037819 */ /* 0x000fe800000006ff */
[----:B--2---:R-:W2:Y:S02]  /*4060*/  SYNCS.PHASECHK.TRANS64.TRYWAIT P0, [UR22+0xd0], R3 ;  /* 0x0000d003ff0075a7 */ /* 0x004ea40008001116 */
[----:B--2---:R-:W-:Y:S05]  /*4070*/  @!P0 BRA `(.L_x_64) ;  /* 0x0000004800808947 */ /* 0x004fea0003800000 */
.L_x_159:
[----:B------:R-:W3:Y:S01]  /*4080*/  LDS.128 R28, [UR22+0x110] ;  /* 0x00011016ff1c7984 */ /* 0x000ee20008000c00 */
[----:B------:R-:W-:Y:S01]  /*4090*/  ISETP.GE.AND P0, PT, R26, 0x1, PT ;  /* 0x000000011a00780c */ /* 0x000fe20003f06270 */
[----:B------:R-:W-:Y:S01]  /*40a0*/  @!PT LDS RZ, [RZ] ;  /* 0x00000000fffff984 */ /* 0x000fe20000000800 */
[----:B------:R-:W-:Y:S01]  /*40b0*/  @!PT LDS RZ, [RZ] ;  /* 0x00000000fffff984 */ /* 0x000fe20000000800 */
[----:B------:R-:W-:Y:S01]  /*40c0*/  @!PT LDS RZ, [RZ] ;  /* 0x00000000fffff984 */ /* 0x000fe20000000800 */
[----:B------:R-:W-:Y:S01]  /*40d0*/  @!PT LDS RZ, [RZ] ;  /* 0x00000000fffff984 */ /* 0x000fe20000000800 */
[----:B------:R5:W-:Y:S06]  /*40e0*/  MEMBAR.ALL.CTA ;  /* 0x0000000000007992 */ /* 0x000bec0000008000 */
[----:B-----5:R-:W5:Y:S02]  /*40f0*/  FENCE.VIEW.ASYNC.S ;  /* 0x00000000000073c6 */ /* 0x020f640000000000 */
[----:B-----5:R-:W-:Y:S01]  /*4100*/  SYNCS.ARRIVE.TRANS64.RED.A1T0 RZ, [UR15], RZ ;  /* 0x000000ffffff79a7 */ /* 0x020fe2000810040f */
[----:B---3--:R-:W-:Y:S11]  /*4110*/  LOP3.LUT P3, RZ, R30, 0x1, RZ, 0xc0, !PT ;  /* 0x000000011eff7812 */ /* 0x008ff6000786c0ff */
[----:B------:R-:W-:Y:S02]  /*4120*/  @!UPT UIADD3 URZ, UPT, UPT, URZ, URZ, URZ ;  /* 0x000000fffffff290 */ /* 0x000fe4000fffe0ff */
[----:B------:R-:W-:Y:S02]  /*4130*/  @P3 MOV R13, R28 ;  /* 0x0000001c000d3202 */ /* 0x000fe40000000f00 */
[----:B------:R-:W-:Y:S01]  /*4140*/  @P3 LOP3.LUT R8, R29, 0xffff, RZ, 0xc0, !PT ;  /* 0x0000ffff1d083812 */ /* 0x000fe200078ec0ff */
[----:B------:R-:W-:Y:S06]  /*4150*/  @!P0 BRA `(.L_x_65) ;  /* 0x0000000000a48947 */ /* 0x000fec0003800000 */
[----:B-1----:R-:W-:Y:S01]  /*4160*/  IMAD.HI.U32 R42, R18, R7, RZ ;  /* 0x00000007122a7227 */ /* 0x002fe200078e00ff */
[----:B------:R-:W-:Y:S02]  /*4170*/  ISETP.NE.AND P0, PT, R6, 0x1, PT ;  /* 0x000000010600780c */ /* 0x000fe40003f05270 */
[----:B------:R-:W-:Y:S01]  /*4180*/  ISETP.NE.AND P2, PT, R26, 0x1, PT ;  /* 0x000000011a00780c */ /* 0x000fe20003f45270 */
[-C--:B------:R-:W-:Y:S01]  /*4190*/  IMAD.HI.U32 R40, R27, R20.reuse, RZ ;  /* 0x000000141b287227 */ /* 0x080fe200078e00ff */
[----:B------:R-:W-:Y:S02]  /*41a0*/  SHF.R.U32.HI R37, RZ, R17, R42 ;  /* 0x00000011ff257219 */ /* 0x000fe4000001162a */
[----:B------:R-:W-:Y:S01]  /*41b0*/  ISETP.NE.AND P4, PT, R2, 0x1, PT ;  /* 0x000000010200780c */ /* 0x000fe20003f85270 */
[----:B------:R-:W-:Y:S01]  /*41c0*/  IMAD.HI.U32 R46, R8, R7, RZ ;  /* 0x00000007082e7227 */ /* 0x000fe200078e00ff */
[----:B------:R-:W-:Y:S02]  /*41d0*/  SHF.R.U32.HI R40, RZ, R21, R40 ;  /* 0x00000015ff287219 */ /* 0x000fe40000011628 */
[----:B--2---:R-:W-:Y:S01]  /*41e0*/  SEL R3, R18, R37, !P0 ;  /* 0x0000002512037207 */ /* 0x004fe20004000000 */
[----:B------:R-:W-:Y:S01]  /*41f0*/  IMAD.HI.U32 R42, R13, R20, RZ ;  /* 0x000000140d2a7227 */ /* 0x000fe200078e00ff */
[----:B------:R-:W-:Y:S02]  /*4200*/  SEL R11, R27, R40, !P4 ;  /* 0x000000281b0b7207 */ /* 0x000fe40006000000 */
[----:B------:R-:W-:Y:S01]  /*4210*/  SHF.R.U32.HI R37, RZ, R17, R46 ;  /* 0x00000011ff257219 */ /* 0x000fe2000001162e */
[-C--:B------:R-:W-:Y:S01]  /*4220*/  IMAD.HI.U32 R44, R3, R4.reuse, RZ ;  /* 0x00000004032c7227 */ /* 0x080fe200078e00ff */
[----:B------:R-:W-:Y:S02]  /*4230*/  SHF.R.U32.HI R42, RZ, R21, R42 ;  /* 0x00000015ff2a7219 */ /* 0x000fe4000001162a */
[----:B------:R-:W-:Y:S01]  /*4240*/  SEL R9, R8, R37, !P0 ;  /* 0x0000002508097207 */ /* 0x000fe20004000000 */
[-C--:B------:R-:W-:Y:S01]  /*4250*/  IMAD.HI.U32 R40, R11, R4.reuse, RZ ;  /* 0x000000040b287227 */ /* 0x080fe200078e00ff */
[-C--:B------:R-:W-:Y:S03]  /*4260*/  @P2 SHF.R.U32.HI R3, RZ, R5.reuse, R44 ;  /* 0x00000005ff032219 */ /* 0x080fe6000001162c */
[----:B------:R-:W-:Y:S01]  /*4270*/  IMAD.HI.U32 R14, R9, R4, RZ ;  /* 0x00000004090e7227 */ /* 0x000fe200078e00ff */
[----:B------:R-:W-:Y:S03]  /*4280*/  @P2 SHF.R.U32.HI R11, RZ, R5, R40 ;  /* 0x00000005ff0b2219 */ /* 0x000fe60000011628 */
[C---:B------:R-:W-:Y:S01]  /*4290*/  IMAD R10, R26.reuse, R3, RZ ;  /* 0x000000031a0a7224 */ /* 0x040fe200078e02ff */
[----:B------:R-:W-:Y:S01]  /*42a0*/  SEL R3, R13, R42, !P4 ;  /* 0x0000002a0d037207 */ /* 0x000fe20006000000 */
[C---:B------:R-:W-:Y:S01]  /*42b0*/  IMAD R12, R26.reuse, R11, RZ ;  /* 0x0000000b1a0c7224 */ /* 0x040fe200078e02ff */
[-C--:B------:R-:W-:Y:S02]  /*42c0*/  SHF.R.U32.HI R14, RZ, R5.reuse, R14 ;  /* 0x00000005ff0e7219 */ /* 0x080fe4000001160e */
[C---:B------:R-:W-:Y:S02]  /*42d0*/  ISETP.GE.AND P0, PT, R9.reuse, R10, PT ;  /* 0x0000000a0900720c */ /* 0x040fe40003f06270 */
[----:B------:R-:W-:Y:S02]  /*42e0*/  SEL R15, R9, R14, !P2 ;  /* 0x0000000e090f7207 */ /* 0x000fe40005000000 */
[C---:B------:R-:W-:Y:S03]  /*42f0*/  ISETP.GE.OR P0, PT, R3.reuse, R12, P0 ;  /* 0x0000000c0300720c */ /* 0x040fe60000706670 */
[----:B------:R-:W-:Y:S04]  /*4300*/  IMAD.MOV R14, RZ, RZ, -R15 ;  /* 0x000000ffff0e7224 */ /* 0x000fe800078e0a0f */
[----:B------:R-:W-:Y:S06]  /*4310*/  IMAD R14, R26, R14, R9 ;  /* 0x0000000e1a0e7224 */ /* 0x000fec00078e0209 */
[C---:B------:R-:W-:Y:S05]  /*4320*/  @!P0 IMAD.HI.U32 R10, R3.reuse, R4, RZ ;  /* 0x00000004030a8227 */ /* 0x040fea00078e00ff */
[----:B------:R-:W-:Y:S04]  /*4330*/  @!P0 SHF.R.U32.HI R10, RZ, R5, R10 ;  /* 0x00000005ff0a8219 */ /* 0x000fe8000001160a */
[----:B------:R-:W-:Y:S01]  /*4340*/  @!P0 SEL R0, R3, R10, !P2 ;  /* 0x0000000a03008207 */ /* 0x000fe20005000000 */
[----:B------:R-:W-:Y:S03]  /*4350*/  IMAD.MOV R10, RZ, RZ, -R3 ;  /* 0x000000ffff0a7224 */ /* 0x000fe600078e0a03 */
[----:B------:R-:W-:Y:S01]  /*4360*/  @!P0 IADD3 R15, PT, PT, R15, -R0, RZ ;  /* 0x800000000f0f8210 */ /* 0x000fe20007ffe0ff */
[----:B------:R-:W-:Y:S01]  /*4370*/  @!P0 IMAD R0, R11, R14, R0 ;  /* 0x0000000e0b008224 */ /* 0x000fe200078e0200 */
[----:B------:R-:W-:Y:S01]  /*4380*/  IADD3 R11, PT, PT, -R9, RZ, RZ ;  /* 0x000000ff090b7210 */ /* 0x000fe20007ffe1ff */
[----:B------:R-:W-:Y:S02]  /*4390*/  IMAD R13, R2, R10, R13 ;  /* 0x0000000a020d7224 */ /* 0x000fe400078e020d */
[----:B------:R-:W-:Y:S02]  /*43a0*/  @!P0 IMAD R9, R15, R26, R3 ;  /* 0x0000001a0f098224 */ /* 0x000fe400078e0203 */
[----:B------:R-:W-:Y:S02]  /*43b0*/  @!P0 IMAD.MOV.U32 R3, RZ, RZ, R0 ;  /* 0x000000ffff038224 */ /* 0x000fe400078e0000 */
[----:B------:R-:W-:Y:S02]  /*43c0*/  IMAD R8, R6, R11, R8 ;  /* 0x0000000b06087224 */ /* 0x000fe400078e0208 */
[----:B------:R-:W-:Y:S02]  /*43d0*/  IMAD R13, R3, R2, R13 ;  /* 0x00000002030d7224 */ /* 0x000fe400078e020d */
[----:B------:R-:W-:Y:S02]  /*43e0*/  IMAD R8, R9, R6, R8 ;  /* 0x0000000609087224 */ /* 0x000fe400078e0208 */
.L_x_65:
[----:B------:R-:W-:Y:S05]  /*43f0*/  BRA.U UP1, `(.L_x_66) ;  /* 0x0000000101107547 */ /* 0x000fea000b800000 */
[----:B--2---:R-:W-:Y:S04]  /*4400*/  MOV R0, UR6 ;  /* 0x0000000600007c02 */ /* 0x004fe80008000f00 */
[----:B------:R-:W-:Y:S04]  /*4410*/  SHF.L.U32 R3, R0, 0x1f, RZ ;  /* 0x0000001f00037819 */ /* 0x000fe800000006ff */
[----:B------:R-:W2:Y:S02]  /*4420*/  SYNCS.PHASECHK.TRANS64.TRYWAIT P0, [UR22+0xc8], R3 ;  /* 0x0000c803ff0075a7 */ /* 0x000ea40008001116 */
[----:B--2---:R-:W-:Y:S05]  /*4430*/  @!P0 BRA `(.L_x_67) ;  /* 0x0000004400a88947 */ /* 0x004fea0003800000 */
.L_x_66:
[----:B------:R-:W-:Y:S02]  /*4440*/  R2UR UR34, R16 ;  /* 0x00000000102272ca */ /* 0x000fe400000e0000 */
[----:B------:R-:W-:Y:S02]  /*4450*/  ISETP.NE.U32.AND P0, PT, RZ, UR4, PT ;  /* 0x00000004ff007c0c */ /* 0x000fe4000bf05070 */
[----:B------:R-:W-:Y:S02]  /*4460*/  SHF.L.U32 R12, R36, 0x1f, RZ ;  /* 0x0000001f240c7819 */ /* 0x000fe400000006ff */
[----:B------:R-:W-:Y:S07]  /*4470*/  ISETP.NE.AND.EX P0, PT, RZ, UR5, PT, P0 ;  /* 0x00000005ff007c0c */ /* 0x000fee000bf05300 */
[----:B------:R-:W-:Y:S01]  /*4480*/  USHF.L.U32 UR34, UR34, 0x7, URZ ;  /* 0x0000000722227899 */ /* 0x000fe200080006ff */
[----:B------:R-:W-:Y:S11]  /*4490*/  BRA.U !UP5, `(.L_x_68) ;  /* 0x000000010d347547 */ /* 0x000ff6000b800000 */
[----:B------:R-:W-:Y:S01]  /*44a0*/  UPLOP3.LUT UP0, UPT, UPT, UPT, UP4, 0x80, 0x8 ;  /* 0x000000000008789c */ /* 0x000fe20003f0f040 */
[----:B--2---:R-:W-:Y:S02]  /*44b0*/  HFMA2 R0, -RZ, RZ, 0, 5.9604644775390625e-08 ;  /* 0x00000001ff007431 */ /* 0x004fe400000001ff */
[----:B------:R-:W-:Y:S03]  /*44c0*/  IMAD.MOV.U32 R63, RZ, RZ, 0x1 ;  /* 0x00000001ff3f7424 */ /* 0x000fe600078e00ff */
[----:B------:R-:W-:Y:S05]  /*44d0*/  PLOP3.LUT P2, PT, PT, PT, UP0, 0x80, 0x8 ;  /* 0x000000000008781c */ /* 0x000fea0003f4f008 */
[----:B------:R-:W2:Y:S01]  /*44e0*/  @UP0 LDCU.64 UR10, c[0x0][0x888] ;  /* 0x00011100ff0a07ac */ /* 0x000ea20008000a00 */
[----:B------:R-:W-:Y:S07]  /*44f0*/  @UP0 UIMAD UR8, UR57, UR4, URZ ;  /* 0x00000004390802a4 */ /* 0x000fee000f8e02ff */
[----:B------:R-:W-:Y:S01]  /*4500*/  @!P2 PRMT R63, R0, 0x7610, R63 ;  /* 0x00007610003fa816 */ /* 0x000fe2000000003f */
[----:B--2---:R-:W-:Y:S03]  /*4510*/  @UP0 UIMAD.WIDE UR10, UR8, 0x4, UR10 ;  /* 0x00000004080a08a5 */ /* 0x004fe6000f8e020a */
[----:B------:R-:W2:Y:S03]  /*4520*/  @!UP0 LDCU UR8, c[0x0][0x880] ;  /* 0x00011000ff0887ac */ /* 0x000ea60008000800 */
[----:B------:R-:W-:Y:S01]  /*4530*/  IMAD.U32 R10, RZ, RZ, UR10 ;  /* 0x0000000aff0a7e24 */ /* 0x000fe2000f8e00ff */
[----:B------:R-:W-:Y:S05]  /*4540*/  MOV R11, UR11 ;  /* 0x0000000b000b7c02 */ /* 0x000fea0008000f00 */
[----:B------:R3:W5:Y:S02]  /*4550*/  @P2 LDG.E R35, desc[UR48][R10.64] ;  /* 0x000000300a232981 */ /* 0x000764000c1e1900 */
[----:B--23--:R-:W-:Y:S07]  /*4560*/  @!P2 IMAD.U32 R35, RZ, RZ, UR8 ;  /* 0x00000008ff23ae24 */ /* 0x00cfee000f8e00ff */
.L_x_68:
[----:B-----5:R-:W-:Y:S01]  /*4570*/  @!P0 FSETP.EQ.AND P4, PT, R35, RZ, PT ;  /* 0x000000ff2300820b */ /* 0x020fe20003f82000 */
[----:B------:R-:W-:Y:S01]  /*4580*/  @!UPT UIADD3 URZ, UPT, UPT, URZ, URZ, URZ ;  /* 0x000000fffffff290 */ /* 0x000fe2000fffe0ff */
[----:B------:R-:W-:Y:S11]  /*4590*/  @!P0 BRA `(.L_x_69) ;  /* 0x0000000000148947 */ /* 0x000ff60003800000 */
[----:B------:R-:W-:Y:S02]  /*45a0*/  LOP3.LUT P0, RZ, R63, 0xff, RZ, 0xc0, !PT ;  /* 0x000000ff3fff7812 */ /* 0x000fe4000780c0ff */
[----:B------:R-:W-:Y:S04]  /*45b0*/  PLOP3.LUT P4, PT, PT, PT, UP0, 0x80, 0x8 ;  /* 0x000000000008781c */ /* 0x000fe80003f8f008 */
[----:B------:R-:W-:Y:S07]  /*45c0*/  PLOP3.LUT P4, PT, P4, PT, PT, 0x8, 0x80 ;  /* 0x000000000080781c */ /* 0x000fee000278e170 */
[----:B------:R-:W-:Y:S11]  /*45d0*/  @P0 FSETP.EQ.AND P4, PT, R35, RZ, PT ;  /* 0x000000ff2300020b */ /* 0x000ff60003f82000 */
[----:B------:R-:W-:Y:S02]  /*45e0*/  @!UPT UIADD3 URZ, UPT, UPT, URZ, URZ, URZ ;  /* 0x000000fffffff290 */ /* 0x000fe4000fffe0ff */
.L_x_69:
[----:B------:R-:W-:Y:S01]  /*45f0*/  ISETP.NE.AND P0, PT, R24, 0x1, PT ;  /* 0x000000011800780c */ /* 0x000fe20003f05270 */
[----:B------:R-:W3:Y:S01]  /*4600*/  SYNCS.PHASECHK.TRANS64.TRYWAIT P2, [UR22+0xa0], R12 ;  /* 0x0000a00cff0075a7 */ /* 0x000ee20008041116 */
[----:B------:R-:W-:Y:S04]  /*4610*/  IMAD.SHL.U32 R10, R19, 0x40, RZ ;  /* 0x00000040130a7824 */ /* 0x000fe800078e00ff */
[C---:B------:R-:W-:Y:S01]  /*4620*/  IMAD.HI.U32 R9, R10.reuse, R25, RZ ;  /* 0x000000190a097227 */ /* 0x040fe200078e00ff */
[C---:B------:R-:W-:Y:S04]  /*4630*/  R2UR UR35, R10.reuse ;  /* 0x000000000a2372ca */ /* 0x040fe800000e0000 */
[----:B------:R-:W-:Y:S04]  /*4640*/  SHF.R.U32.HI R9, RZ, R32, R9 ;  /* 0x00000020ff097219 */ /* 0x000fe80000011609 */
[----:B------:R-:W-:Y:S02]  /*4650*/  SEL R9, R10, R9, !P0 ;  /* 0x000000090a097207 */ /* 0x000fe40004000000 */
[----:B------:R-:W-:Y:S02]  /*4660*/  ELECT P0, URZ, PT ;  /* 0x0000000000ff782f */ /* 0x000fe40003800000 */
[C---:B------:R-:W-:Y:S01]  /*4670*/  R2UR UR8, R9.reuse ;  /* 0x00000000090872ca */ /* 0x040fe200000e0000 */
[C---:B-12---:R-:W-:Y:S01]  /*4680*/  IMAD.HI.U32 R0, R9.reuse, R22, RZ ;  /* 0x0000001609007227 */ /* 0x046fe200078e00ff */
[----:B------:R-:W-:Y:S02]  /*4690*/  PLOP3.LUT P4, PT, P4, P0, PT, 0xf2, 0x2f ;  /* 0x00000000002f781c */ /* 0x000fe40002781e72 */
[----:B------:R-:W-:Y:S01]  /*46a0*/  R2UR UR36, R9 ;  /* 0x00000000092472ca */ /* 0x000fe200000e0000 */
[----:B------:R-:W-:Y:S01]  /*46b0*/  IMAD.MOV R3, RZ, RZ, -R9 ;  /* 0x000000ffff037224 */ /* 0x000fe200078e0a09 */
[----:B------:R-:W-:Y:S04]  /*46c0*/  SHF.R.U32.HI R0, RZ, R23, R0 ;  /* 0x00000017ff007219 */ /* 0x000fe80000011600 */
[----:B------:R-:W-:Y:S02]  /*46d0*/  R2UR UR37, R0 ;  /* 0x00000000002572ca */ /* 0x000fe400000e0000 */
[----:B------:R-:W-:Y:S03]  /*46e0*/  R2UR UR9, R3 ;  /* 0x00000000030972ca */ /* 0x000fe600000e0000 */
[----:B----4-:R-:W-:Y:S08]  /*46f0*/  @!P4 IADD3 R9, P0, PT, R38, 0x580, RZ ;  /* 0x000005802609c810 */ /* 0x010ff00007f1e0ff */
[----:B------:R-:W-:Y:S02]  /*4700*/  USEL UR37, UR8, UR37, !UP3 ;  /* 0x0000002508257287 */ /* 0x000fe4000d800000 */
[----:B------:R-:W-:Y:S04]  /*4710*/  UIMAD UR35, UR14, UR9, UR35 ;  /* 0x000000090e2372a4 */ /* 0x000fe8000f8e0223 */
[----:B------:R-:W-:Y:S05]  /*4720*/  IMAD R0, RZ, RZ, -UR37 ;  /* 0x80000025ff007e24 */ /* 0x000fea000f8e02ff */
[----:B------:R-:W-:Y:S01]  /*4730*/  R2UR UR8, R0 ;  /* 0x00000000000872ca */ /* 0x000fe200000e0000 */
[----:B------:R-:W-:Y:S11]  /*4740*/  @!P4 IMAD.X R0, RZ, RZ, R39, P0 ;  /* 0x000000ffff00c224 */ /* 0x000ff600000e0627 */
[----:B------:R-:W-:Y:S01]  /*4750*/  @!UPT UIADD3 URZ, UPT, UPT, URZ, URZ, URZ ;  /* 0x000000fffffff290 */ /* 0x000fe2000fffe0ff */
[----:B------:R-:W-:Y:S01]  /*4760*/  UIMAD UR36, UR7, UR8, UR36 ;  /* 0x00000008072472a4 */ /* 0x000fe2000f8e0224 */
[----:B---3--:R-:W-:Y:S11]  /*4770*/  @!P2 BRA `(.L_x_70) ;  /* 0x0000004000f0a947 */ /* 0x008ff60003800000 */
.L_x_162:
[----:B------:R-:W-:Y:S01]  /*4780*/  @!P4 R2UR UR8, R9 ;  /* 0x000000000908c2ca */ /* 0x000fe200000e0000 */
[----:B------:R-:W-:Y:S01]  /*4790*/  VOTEU.ALL UP2, P4 ;  /* 0x0000000000ff7886 */ /* 0x000fe20002040000 */
[----:B------:R-:W-:Y:S01]  /*47a0*/  @!P4 R2UR UR9, R0 ;  /* 0x000000000009c2ca */ /* 0x000fe200000e0000 */
[----:B------:R-:W-:Y:S01]  /*47b0*/  VOTEU.ALL UP1, P4 ;  /* 0x0000000000ff7886 */ /* 0x000fe20002020000 */
[----:B------:R-:W-:Y:S01]  /*47c0*/  @!P4 IMAD.MOV.U32 R0, RZ, RZ, 0x1000 ;  /* 0x00001000ff00c424 */ /* 0x000fe200078e00ff */
[----:B------:R-:W-:Y:S01]  /*47d0*/  @!P4 IADD3 R9, P0, PT, R38, 0x580, RZ ;  /* 0x000005802609c810 */ /* 0x000fe20007f1e0ff */
[----:B------:R-:W-:Y:S07]  /*47e0*/  @!UP2 UIADD3 UR32, UPT, UPT, UR22, 0x200, URZ ;  /* 0x000002001620a890 */ /* 0x000fee000fffe0ff */
[----:B------:R-:W-:Y:S02]  /*47f0*/  IMAD.U32 R10, RZ, RZ, UR8 ;  /* 0x00000008ff0a7e24 */ /* 0x000fe4000f8e00ff */
[----:B------:R-:W-:Y:S01]  /*4800*/  IMAD.U32 R11, RZ, RZ, UR9 ;  /* 0x00000009ff0b7e24 */ /* 0x000fe2000f8e00ff */
[----:B------:R-:W-:Y:S02]  /*4810*/  @!UP2 UPRMT UR9, URZ, 0x40, URZ ;  /* 0x00000040ff09a896 */ /* 0x000fe400080000ff */
[----:B------:R-:W-:Y:S02]  /*4820*/  @!P4 R2UR UR10, R10 ;  /* 0x000000000a0ac2ca */ /* 0x000fe400000e0000 */
[----:B------:R-:W-:Y:S01]  /*4830*/  @!P4 R2UR UR11, R11 ;  /* 0x000000000b0bc2ca */ /* 0x000fe200000e0000 */
[----:B------:R-:W-:Y:S11]  /*4840*/  @!UP2 UPRMT UR8, UR9, 0x5410, URZ ;  /* 0x000054100908a896 */ /* 0x000ff600080000ff */
[----:B------:R-:W-:Y:S01]  /*4850*/  @!UPT UIADD3 URZ, UPT, UPT, URZ, URZ, URZ ;  /* 0x000000fffffff290 */ /* 0x000fe2000fffe0ff */
[----:B------:R2:W-:Y:S01]  /*4860*/  @!UP1 UTMALDG.4D.IM2COL [UR32], [UR10], UR8 ;  /* 0x000000200a0093b4 */ /* 0x0005e20008058008 */
[----:B------:R3:W-:Y:S01]  /*4870*/  @!P4 SYNCS.ARRIVE.TRANS64.RED.A0TR RZ, [UR22+0x80], R0 ;  /* 0x00008000ffffc9a7 */ /* 0x0007e20008300416 */
[----:B------:R-:W-:Y:S01]  /*4880*/  SYNCS.ARRIVE.TRANS64.RED.A1T0 RZ, [UR31], RZ ;  /* 0x000000ffffff79a7 */ /* 0x000fe2000810041f */
[----:B---3--:R-:W-:Y:S01]  /*4890*/  @!P4 IMAD.X R0, RZ, RZ, R39, P0 ;  /* 0x000000ffff00c224 */ /* 0x008fe200000e0627 */
[----:B------:R-:W3:Y:S02]  /*48a0*/  SYNCS.PHASECHK.TRANS64.TRYWAIT P2, [UR22+0xa8], R12 ;  /* 0x0000a80cff0075a7 */ /* 0x000ee40008041116 */
[----:B--23--:R-:W-:Y:S05]  /*48b0*/  @!P2 BRA `(.L_x_71) ;  /* 0x0000004000b8a947 */ /* 0x00cfea0003800000 */
.L_x_164:
[----:B------:R-:W-:Y:S01]  /*48c0*/  @!P4 R2UR UR8, R0 ;  /* 0x000000000008c2ca */ /* 0x000fe200000e0000 */
[----:B------:R-:W-:Y:S01]  /*48d0*/  VOTEU.ALL UP2, P4 ;  /* 0x0000000000ff7886 */ /* 0x000fe20002040000 */
[----:B------:R-:W-:Y:S01]  /*48e0*/  @!P4 R2UR UR9, R9 ;  /* 0x000000000909c2ca */ /* 0x000fe200000e0000 */
[----:B------:R-:W-:Y:S01]  /*48f0*/  VOTEU.ALL UP1, P4 ;  /* 0x0000000000ff7886 */ /* 0x000fe20002020000 */
[----:B------:R-:W-:Y:S01]  /*4900*/  @!P4 IMAD.MOV.U32 R0, RZ, RZ, 0x1000 ;  /* 0x00001000ff00c424 */ /* 0x000fe200078e00ff */
[----:B------:R-:W-:Y:S01]  /*4910*/  UMOV UR27, UR35 ;  /* 0x00000023001b7c82 */ /* 0x000fe20008000000 */
[----:B------:R-:W-:Y:S01]  /*4920*/  @!UP2 UIADD3 UR26, UPT, UPT, UR34, 0x20, URZ ;  /* 0x00000020221aa890 */ /* 0x000fe2000fffe0ff */
[----:B------:R-:W-:Y:S01]  /*4930*/  @!P4 IADD3 R19, P0, PT, R38, 0x580, RZ ;  /* 0x000005802613c810 */ /* 0x000fe20007f1e0ff */
[----:B------:R-:W-:Y:S01]  /*4940*/  @!UP2 UIADD3 UR24, UPT, UPT, UR22, 0x1200, URZ ;  /* 0x000012001618a890 */ /* 0x000fe2000fffe0ff */
[----:B------:R-:W-:Y:S01]  /*4950*/  UMOV UR28, UR36 ;  /* 0x00000024001c7c82 */ /* 0x000fe20008000000 */
[----:B------:R-:W-:Y:S02]  /*4960*/  UMOV UR29, UR37 ;  /* 0x00000025001d7c82 */ /* 0x000fe40008000000 */
[----:B------:R-:W-:Y:S02]  /*4970*/  @!P4 IMAD.X R16, RZ, RZ, R39, P0 ;  /* 0x000000ffff10c224 */ /* 0x000fe400000e0627 */
        /* <DEDUP_REMOVED lines=10> */
[----:B------:R-:W3:Y:S02]  /*4a20*/  SYNCS.PHASECHK.TRANS64.TRYWAIT P2, [UR22+0xb0], R12 ;  /* 0x0000b00cff0075a7 */ /* 0x000ee40008041116 */
[----:B--23--:R-:W-:Y:S05]  /*4a30*/  @!P2 BRA `(.L_x_72) ;  /* 0x000000400070a947 */ /* 0x00cfea0003800000 */
.L_x_166:
[----:B------:R-:W2:Y:S01]  /*4a40*/  LDC.64 R14, c[0x0][0xb10] ;  /* 0x0002c400ff0e7b82 */ /* 0x000ea20000000a00 */
[----:B------:R-:W-:Y:S01]  /*4a50*/  @!P4 R2UR UR8, R16 ;  /* 0x000000001008c2ca */ /* 0x000fe200000e0000 */
[----:B------:R-:W-:Y:S01]  /*4a60*/  VOTEU.ALL UP2, P4 ;  /* 0x0000000000ff7886 */ /* 0x000fe20002040000 */
[----:B------:R-:W-:Y:S01]  /*4a70*/  @!P4 R2UR UR9, R19 ;  /* 0x000000001309c2ca */ /* 0x000fe200000e0000 */
[----:B------:R-:W-:Y:S01]  /*4a80*/  VOTEU.ALL UP1, P4 ;  /* 0x0000000000ff7886 */ /* 0x000fe20002020000 */
[----:B------:R-:W-:Y:S03]  /*4a90*/  @!P4 IMAD.MOV.U32 R16, RZ, RZ, 0x1000 ;  /* 0x00001000ff10c424 */ /* 0x000fe600078e00ff */
[----:B------:R-:W3:Y:S01]  /*4aa0*/  LDC.64 R10, c[0x0][0xb18] ;  /* 0x0002c600ff0a7b82 */ /* 0x000ee20000000a00 */
[----:B------:R-:W-:Y:S01]  /*4ab0*/  @!UP2 UIADD3 UR18, UPT, UPT, UR34, 0x40, URZ ;  /* 0x000000402212a890 */ /* 0x000fe2000fffe0ff */
[----:B------:R-:W-:Y:S01]  /*4ac0*/  @P3 SHF.R.U32.HI R28, RZ, 0x10, R29 ;  /* 0x00000010ff1c3819 */ /* 0x000fe2000001161d */
[----:B------:R-:W-:Y:S01]  /*4ad0*/  @!UP2 UIADD3 UR16, UPT, UPT, UR22, 0x2200, URZ ;  /* 0x000022001610a890 */ /* 0x000fe2000fffe0ff */
[----:B------:R-:W-:Y:S04]  /*4ae0*/  UMOV UR19, UR35 ;  /* 0x0000002300137c82 */ /* 0x000fe80008000000 */
[----:B------:R-:W4:Y:S01]  /*4af0*/  @!P1 LDC R0, c[0x0][0xb20] ;  /* 0x0002c800ff009b82 */ /* 0x000f220000000800 */
[----:B------:R-:W-:Y:S01]  /*4b00*/  UMOV UR20, UR36 ;  /* 0x0000002400147c82 */ /* 0x000fe20008000000 */
[----:B------:R-:W-:Y:S01]  /*4b10*/  IMAD.U32 R41, RZ, RZ, UR8 ;  /* 0x00000008ff297e24 */ /* 0x000fe2000f8e00ff */
[----:B------:R-:W-:Y:S05]  /*4b20*/  UMOV UR21, UR37 ;  /* 0x0000002500157c82 */ /* 0x000fea0008000000 */
[----:B-1----:R-:W1:Y:S01]  /*4b30*/  @!P1 LDC R3, c[0x0][0xb0c] ;  /* 0x0002c300ff039b82 */ /* 0x002e620000000800 */
[----:B------:R-:W-:Y:S01]  /*4b40*/  IMAD.U32 R40, RZ, RZ, UR9 ;  /* 0x00000009ff287e24 */ /* 0x000fe2000f8e00ff */
[----:B------:R-:W-:Y:S01]  /*4b50*/  @!UP2 UPRMT UR9, URZ, 0x40, URZ ;  /* 0x00000040ff09a896 */ /* 0x000fe200080000ff */
[----:B------:R-:W-:Y:S02]  /*4b60*/  @!P4 R2UR UR11, R41 ;  /* 0x00000000290bc2ca */ /* 0x000fe400000e0000 */
[----:B------:R-:W-:Y:S01]  /*4b70*/  @P3 R2UR UR57, R28 ;  /* 0x000000001c3932ca */ /* 0x000fe200000e0000 */
[----:B------:R-:W-:Y:S01]  /*4b80*/  @!UP2 UPRMT UR8, UR9, 0x5410, URZ ;  /* 0x000054100908a896 */ /* 0x000fe200080000ff */
[----:B------:R-:W-:Y:S11]  /*4b90*/  @!P4 R2UR UR10, R40 ;  /* 0x00000000280ac2ca */ /* 0x000ff600000e0000 */
[----:B------:R-:W-:Y:S02]  /*4ba0*/  @!UPT UIADD3 URZ, UPT, UPT, URZ, URZ, URZ ;  /* 0x000000fffffff290 */ /* 0x000fe4000fffe0ff */
[----:B------:R1:W-:Y:S01]  /*4bb0*/  @!UP1 UTMALDG.4D.IM2COL [UR16], [UR10], UR8 ;  /* 0x000000100a0093b4 */ /* 0x0003e20008058008 */
[----:B------:R1:W-:Y:S02]  /*4bc0*/  @!P4 SYNCS.ARRIVE.TRANS64.RED.A0TR RZ, [UR22+0x90], R16 ;  /* 0x00009010ffffc9a7 */ /* 0x0003e40008300416 */
[----:B-1----:R-:W-:Y:S01]  /*4bd0*/  @!P1 ISETP.NE.AND P2, PT, R3, 0x1, PT ;  /* 0x000000010300980c */ /* 0x002fe20003f45270 */
[C---:B--2---:R-:W-:Y:S01]  /*4be0*/  @!P1 IMAD.HI.U32 R14, R13.reuse, R14, RZ ;  /* 0x0000000e0d0e9227 */ /* 0x044fe200078e00ff */
[----:B---3--:R-:W-:Y:S03]  /*4bf0*/  @!P1 ISETP.NE.AND P0, PT, R10, 0x1, PT ;  /* 0x000000010a00980c */ /* 0x008fe60003f05270 */
[C---:B------:R-:W-:Y:S01]  /*4c00*/  @!P1 IMAD.HI.U32 R11, R8.reuse, R11, RZ ;  /* 0x0000000b080b9227 */ /* 0x040fe200078e00ff */
[----:B------:R-:W-:Y:S04]  /*4c10*/  @!P1 SHF.R.U32.HI R14, RZ, R15, R14 ;  /* 0x0000000fff0e9219 */ /* 0x000fe8000001160e */
[----:B----4-:R-:W-:Y:S02]  /*4c20*/  @!P1 SHF.R.U32.HI R9, RZ, R0, R11 ;  /* 0x00000000ff099219 */ /* 0x010fe4000001160b */
[----:B------:R-:W-:Y:S01]  /*4c30*/  @!P1 SEL R14, R13, R14, !P2 ;  /* 0x0000000e0d0e9207 */ /* 0x000fe20005000000 */
[----:B------:R-:W-:Y:S01]  /*4c40*/  SYNCS.ARRIVE.TRANS64.RED.A1T0 RZ, [UR45], RZ ;  /* 0x000000ffffff79a7 */ /* 0x000fe2000810042d */
[----:B------:R-:W-:Y:S05]  /*4c50*/  @!P1 SEL R9, R8, R9, !P0 ;  /* 0x0000000908099207 */ /* 0x000fea0004000000 */
[----:B------:R-:W-:Y:S01]  /*4c60*/  @!P1 IMAD.IADD R0, R9, 0x1, -R14 ;  /* 0x0000000109009824 */ /* 0x000fe200078e0a0e */
[----:B------:R-:W1:Y:S01]  /*4c70*/  SYNCS.PHASECHK.TRANS64.TRYWAIT P5, [UR22+0xb8], R12 ;  /* 0x0000b80cff0075a7 */ /* 0x000e6200080a1116 */
[----:B------:R-:W-:Y:S02]  /*4c80*/  @!P1 IMAD.IADD R9, R14, 0x1, -R9 ;  /* 0x000000010e099824 */ /* 0x000fe400078e0a09 */
[----:B------:R-:W-:Y:S02]  /*4c90*/  @!P1 IMAD R13, R0, R3, R13 ;  /* 0x00000003000d9224 */ /* 0x000fe400078e020d */
[----:B------:R-:W-:Y:S01]  /*4ca0*/  @!P1 IMAD R8, R9, R10, R8 ;  /* 0x0000000a09089224 */ /* 0x000fe200078e0208 */
[----:B-1----:R-:W-:Y:S06]  /*4cb0*/  @!P5 BRA `(.L_x_73) ;  /* 0x0000003c00e8d947 */ /* 0x002fec0003800000 */
.L_x_168:
[----:B-1----:R-:W-:Y:S01]  /*4cc0*/  @!P4 IADD3 R3, P0, PT, R38, 0x580, RZ ;  /* 0x000005802603c810 */ /* 0x002fe20007f1e0ff */
[----:B------:R-:W-:Y:S01]  /*4cd0*/  VOTEU.ALL UP2, P4 ;  /* 0x0000000000ff7886 */ /* 0x000fe20002040000 */
[----:B------:R-:W-:Y:S01]  /*4ce0*/  VOTEU.ALL UP1, P4 ;  /* 0x0000000000ff7886 */ /* 0x000fe20002020000 */
[----:B------:R-:W-:Y:S01]  /*4cf0*/  UMOV UR11, UR35 ;  /* 0x00000023000b7c82 */ /* 0x000fe20008000000 */
[----:B------:R-:W-:Y:S01]  /*4d00*/  @!P4 R2UR UR9, R3 ;  /* 0x000000000309c2ca */ /* 0x000fe200000e0000 */
[----:B------:R-:W-:Y:S01]  /*4d10*/  @!P4 IMAD.X R0, RZ, RZ, R39, P0 ;  /* 0x000000ffff00c224 */ /* 0x000fe200000e0627 */
[----:B------:R-:W-:Y:S01]  /*4d20*/  @!UP2 UPRMT UR16, URZ, 0x40, URZ ;  /* 0x00000040ff10a896 */ /* 0x000fe200080000ff */
[----:B------:R-:W-:Y:S01]  /*4d30*/  LOP3.LUT R36, R36, 0x1, RZ, 0x3c, !PT ;  /* 0x0000000124247812 */ /* 0x000fe200078e3cff */
[----:B------:R-:W-:Y:S01]  /*4d40*/  @!UP2 UIADD3 UR10, UPT, UPT, UR34, 0x60, URZ ;  /* 0x00000060220aa890 */ /* 0x000fe2000fffe0ff */
[----:B------:R-:W-:Y:S01]  /*4d50*/  LOP3.LUT R34, R34, 0x1, RZ, 0x3c, !PT ;  /* 0x0000000122227812 */ /* 0x000fe200078e3cff */
[----:B------:R-:W-:Y:S01]  /*4d60*/  @!UP2 UPRMT UR20, UR16, 0x5410, URZ ;  /* 0x000054101014a896 */ /* 0x000fe200080000ff */
[----:B------:R-:W-:Y:S01]  /*4d70*/  @!P4 R2UR UR8, R0 ;  /* 0x000000000008c2ca */ /* 0x000fe200000e0000 */
[----:B------:R-:W-:Y:S01]  /*4d80*/  UMOV UR12, UR36 ;  /* 0x00000024000c7c82 */ /* 0x000fe20008000000 */
[----:B------:R-:W-:Y:S01]  /*4d90*/  UMOV UR13, UR37 ;  /* 0x00000025000d7c82 */ /* 0x000fe20008000000 */
[----:B------:R-:W-:Y:S02]  /*4da0*/  IMAD.IADD R16, R8, 0x1, R62 ;  /* 0x0000000108107824 */ /* 0x000fe400078e023e */
[----:B------:R-:W-:Y:S02]  /*4db0*/  IMAD.IADD R19, R13, 0x1, R64 ;  /* 0x000000010d137824 */ /* 0x000fe400078e0240 */
[----:B------:R-:W-:Y:S01]  /*4dc0*/  IMAD.U32 R10, RZ, RZ, UR9 ;  /* 0x00000009ff0a7e24 */ /* 0x000fe2000f8e00ff */
[----:B------:R-:W-:Y:S04]  /*4dd0*/  @!UP2 UIADD3 UR9, UPT, UPT, UR22, 0x98, URZ ;  /* 0x000000981609a890 */ /* 0x000fe8000fffe0ff */
[----:B------:R-:W-:Y:S01]  /*4de0*/  @!P4 R2UR UR18, R10 ;  /* 0x000000000a12c2ca */ /* 0x000fe200000e0000 */
[----:B------:R-:W-:Y:S01]  /*4df0*/  IMAD.U32 R11, RZ, RZ, UR8 ;  /* 0x00000008ff0b7e24 */ /* 0x000fe2000f8e00ff */
[----:B------:R-:W-:Y:S04]  /*4e00*/  @!UP2 UIADD3 UR8, UPT, UPT, UR22, 0x3200, URZ ;  /* 0x000032001608a890 */ /* 0x000fe8000fffe0ff */
[----:B------:R-:W-:Y:S11]  /*4e10*/  @!P4 R2UR UR19, R11 ;  /* 0x000000000b13c2ca */ /* 0x000ff600000e0000 */
[----:B------:R-:W-:Y:S02]  /*4e20*/  @!UPT UIADD3 URZ, UPT, UPT, URZ, URZ, URZ ;  /* 0x000000fffffff290 */ /* 0x000fe4000fffe0ff */
[----:B------:R2:W-:Y:S01]  /*4e30*/  @!UP1 UTMALDG.4D.IM2COL [UR8], [UR18], UR20 ;  /* 0x00000008120093b4 */ /* 0x0005e20008058014 */
[----:B------:R2:W-:Y:S01]  /*4e40*/  @!P4 SYNCS.ARRIVE.TRANS64.RED.A0TR RZ, [UR22+0x98], R33 ;  /* 0x00009821ffffc9a7 */ /* 0x0005e20008300416 */
[----:B------:R-:W-:Y:S01]  /*4e50*/  UPLOP3.LUT UP1, UPT, UPT, UPT, UPT, 0x80, 0x8 ;  /* 0x000000000008789c */ /* 0x000fe20003f2f070 */
[----:B------:R-:W-:Y:S01]  /*4e60*/  SYNCS.ARRIVE.TRANS64.RED.A1T0 RZ, [UR23], RZ ;  /* 0x000000ffffff79a7 */ /* 0x000fe20008100417 */
[----:B------:R-:W-:Y:S09]  /*4e70*/  @P3 BRA `(.L_x_74) ;  /* 0xfffffff000743947 */ /* 0x000ff2000383ffff */
[----:B------:R-:W-:-:S04]  /*4e80*/  SHF.L.U32 R3, R36, 0x1f, RZ ;  /* 0x0000001f24037819 */ /* 0x000fc800000006ff */
[----:B------:R-:W1:Y:S02]  /*4e90*/  SYNCS.PHASECHK.TRANS64.TRYWAIT P0, [UR22+0xa0], R3 ;  /* 0x0000a003ff0075a7 */ /* 0x000e640008001116 */
[----:B-1----:R-:W-:Y:S05]  /*4ea0*/  @!P0 BRA `(.L_x_75) ;  /* 0x0000003c00848947 */ /* 0x002fea0003800000 */
.L_x_170:
[----:B------:R-:W3:Y:S02]  /*4eb0*/  SYNCS.PHASECHK.TRANS64.TRYWAIT P0, [UR22+0xa8], R3 ;  /* 0x0000a803ff0075a7 */ /* 0x000ee40008001116 */
[----:B---3--:R-:W-:Y:S05]  /*4ec0*/  @!P0 BRA `(.L_x_76) ;  /* 0x0000003c00948947 */ /* 0x008fea0003800000 */
.L_x_172:
[----:B------:R-:W3:Y:S02]  /*4ed0*/  SYNCS.PHASECHK.TRANS64.TRYWAIT P0, [UR22+0xb0], R3 ;  /* 0x0000b003ff0075a7 */ /* 0x000ee40008001116 */
[----:B---3--:R-:W-:Y:S05]  /*4ee0*/  @!P0 BRA `(.L_x_77) ;  /* 0x0000003c00a48947 */ /* 0x008fea0003800000 */
.L_x_174:
[----:B-1----:R-:W-:-:S07]  /*4ef0*/  MOV R0, UR22 ;  /* 0x0000001600007c02 */ /* 0x002fce0008000f00 */
.L_x_78:
[----:B-1----:R-:W-:-:S04]  /*4f00*/  SHF.L.U32 R3, R36, 0x1f, RZ ;  /* 0x0000001f24037819 */ /* 0x002fc800000006ff */
[----:B------:R1:W3:Y:S03]  /*4f10*/  SYNCS.PHASECHK.TRANS64.TRYWAIT P0, [R0+URZ+0xb8], R3 ;  /* 0x0000b803000075a7 */ /* 0x0002e600080011ff */
[----:B---3--:R-:W-:Y:S05]  /*4f20*/  @!P0 NANOSLEEP.SYNCS 0x989680 ;  /* 0x009896800000895d */ /* 0x008fea0003900000 */
[----:B------:R-:W3:Y:S02]  /*4f30*/  @!P0 SYNCS.PHASECHK.TRANS64 P0, [R0+URZ+0xb8], R3 ;  /* 0x0000b803000085a7 */ /* 0x000ee400080010ff */
[----:B--23--:R-:W-:Y:S05]  /*4f40*/  @P0 EXIT ;  /* 0x000000000000094d */ /* 0x00cfea0003800000 */
[----:B------:R-:W-:Y:S05]  /*4f50*/  BRA `(.L_x_78) ;  /* 0xfffffffc00e87947 */ /* 0x000fea000383ffff */
.L_x_63:
[----:B------:R-:W-:-:S06]  /*4f60*/  UISETP.GE.AND UP1, UPT, UR8, 0x4, UPT ;  /* 0x000000040800788c */ /* 0x000fcc000bf26270 */
[----:B------:R-:W-:-:S13]  /*4f70*/  PLOP3.LUT P0, PT, PT, PT, UP1, 0x80, 0x8 ;  /* 0x000000000008781c */ /* 0x000fda0003f0f018 */
[----:B------:R-:W-:Y:S05]  /*4f80*/  @!P0 EXIT ;  /* 0x000000000000894d */ /* 0x000fea0003800000 */
[----:B------:R-:W-:Y:S01]  /*4f90*/  BAR.SYNC.DEFER_BLOCKING 0x6, 0xa0 ;  /* 0x0182800000007b1d */ /* 0x000fe20000010000 */
[C---:B------:R-:W-:Y:S01]  /*4fa0*/  IMAD.SHL.U32 R4, R72.reuse, 0x20, RZ ;  /* 0x0000002048047824 */ /* 0x040fe200078e00ff */
[----:B------:R-:W-:Y:S01]  /*4fb0*/  SHF.R.U32.HI R5, RZ, 0x1, R72 ;  /* 0x00000001ff057819 */ /* 0x000fe20000011648 */
[C---:B------:R-:W-:Y:S01]  /*4fc0*/  IMAD.SHL.U32 R0, R72.reuse, 0x4, RZ ;  /* 0x0000000448007824 */ /* 0x040fe200078e00ff */
[C---:B------:R-:W-:Y:S01]  /*4fd0*/  LOP3.LUT P0, RZ, R72.reuse, 0x4, RZ, 0xc0, !PT ;  /* 0x0000000448ff7812 */ /* 0x040fe2000780c0ff */
[----:B------:R-:W-:Y:S01]  /*4fe0*/  IMAD.SHL.U32 R71, R72, 0x10, RZ ;  /* 0x0000001048477824 */ /* 0x000fe200078e00ff */
[----:B------:R-:W-:Y:S01]  /*4ff0*/  UMOV UR50, 0x400 ;  /* 0x0000040000327882 */ /* 0x000fe20000000000 */
[----:B------:R-:W-:Y:S01]  /*5000*/  LOP3.LUT R3, R4, 0xc0, RZ, 0xc0, !PT ;  /* 0x000000c004037812 */ /* 0x000fe200078ec0ff */
[----:B------:R-:W-:Y:S01]  /*5010*/  ULEA UR50, UR45, UR50, 0x18 ;  /* 0x000000322d327291 */ /* 0x000fe2000f8ec0ff */
[----:B------:R-:W1:Y:S01]  /*5020*/  LDC R67, c[0x0][0x370] ;  /* 0x0000dc00ff437b82 */ /* 0x000e620000000800 */
[----:B------:R-:W-:Y:S01]  /*5030*/  LOP3.LUT R71, R71, 0x600, RZ, 0xc0, !PT ;  /* 0x0000060047477812 */ /* 0x000fe200078ec0ff */
[----:B------:R-:W-:Y:S01]  /*5040*/  IMAD.U32 R32, R72, 0x10000, RZ ;  /* 0x0001000048207824 */ /* 0x000fe200078e00ff */
[----:B------:R-:W-:Y:S01]  /*5050*/  LOP3.LUT R0, R3, 0x18, R0, 0xf8, !PT ;  /* 0x0000001803007812 */ /* 0x000fe200078ef800 */
[----:B------:R-:W-:Y:S01]  /*5060*/  UIADD3 UR4, UPT, UPT, UR50, 0x200, URZ ;  /* 0x0000020032047890 */ /* 0x000fe2000fffe0ff */
[--C-:B------:R-:W-:Y:S01]  /*5070*/  LOP3.LUT R71, R71, 0x20, R4.reuse, 0xf8, !PT ;  /* 0x0000002047477812 */ /* 0x100fe200078ef804 */
[----:B------:R-:W-:Y:S01]  /*5080*/  IMAD.MOV.U32 R75, RZ, RZ, 0x20 ;  /* 0x00000020ff4b7424 */ /* 0x000fe200078e00ff */
[----:B------:R-:W-:Y:S01]  /*5090*/  LOP3.LUT R0, R0, 0x8, R5, 0x78, !PT ;  /* 0x0000000800007812 */ /* 0x000fe200078e7805 */
[----:B------:R-:W2:Y:S01]  /*50a0*/  LDC R28, c[0x0][0xb0c] ;  /* 0x0002c300ff1c7b82 */ /* 0x000ea20000000800 */
[----:B------:R-:W-:Y:S01]  /*50b0*/  LOP3.LUT R71, R71, 0x100, R4, 0xf8, !PT ;  /* 0x0000010047477812 */ /* 0x000fe200078ef804 */
[----:B------:R-:W-:Y:S01]  /*50c0*/  IMAD.MOV.U32 R70, RZ, RZ, 0x1 ;  /* 0x00000001ff467424 */ /* 0x000fe200078e00ff */
[----:B------:R-:W-:Y:S01]  /*50d0*/  LOP3.LUT R72, R72, 0x60, RZ, 0xc0, !PT ;  /* 0x0000006048487812 */ /* 0x000fe200078ec0ff */
[----:B------:R-:W-:Y:S01]  /*50e0*/  IMAD.MOV.U32 R30, RZ, RZ, RZ ;  /* 0x000000ffff1e7224 */ /* 0x000fe200078e00ff */
[----:B------:R-:W-:-:S02]  /*50f0*/  LOP3.LUT R71, R71, R0, RZ, 0xfc, !PT ;  /* 0x0000000047477212 */ /* 0x000fc400078efcff */
[----:B------:R-:W-:Y:S01]  /*5100*/  CS2R R68, SRZ ;  /* 0x0000000000447805 */ /* 0x000fe2000001ff00 */
[----:B------:R-:W4:Y:S01]  /*5110*/  LDS R2, [UR50+0x120] ;  /* 0x00012032ff027984 */ /* 0x000f220008000800 */
[----:B------:R-:W1:Y:S01]  /*5120*/  LDC R65, c[0x0][0xb20] ;  /* 0x0002c800ff417b82 */ /* 0x000e620000000800 */
[----:B------:R-:W-:Y:S01]  /*5130*/  LOP3.LUT R32, R32, 0x600000, RZ, 0xc0, !PT ;  /* 0x0060000020207812 */ /* 0x000fe200078ec0ff */
[----:B------:R-:W-:Y:S01]  /*5140*/  IMAD.U32 R74, RZ, RZ, UR4 ;  /* 0x00000004ff4a7e24 */ /* 0x000fe2000f8e00ff */
[----:B------:R-:W-:Y:S01]  /*5150*/  SEL R75, R75, 0xffffffe0, !P0 ;  /* 0xffffffe04b4b7807 */ /* 0x000fe20004000000 */
[----:B------:R-:W1:Y:S04]  /*5160*/  LDCU.64 UR54, c[0x0][0x348] ;  /* 0x00006900ff3677ac */ /* 0x000e680008000a00 */
[----:B------:R-:W1:Y:S01]  /*5170*/  LDC R27, c[0x0][0xb30] ;  /* 0x0002cc00ff1b7b82 */ /* 0x000e620000000800 */
[----:B------:R-:W1:Y:S01]  /*5180*/  LDCU.64 UR36, c[0x0][0x888] ;  /* 0x00011100ff2477ac */ /* 0x000e620008000a00 */
[----:B------:R-:W1:Y:S06]  /*5190*/  LDCU.64 UR38, c[0x0][0x890] ;  /* 0x00011200ff2677ac */ /* 0x000e6c0008000a00 */
[----:B------:R-:W1:Y:S01]  /*51a0*/  LDC.64 R56, c[0x0][0xb10] ;  /* 0x0002c400ff387b82 */ /* 0x000e620000000a00 */
[----:B------:R-:W1:Y:S01]  /*51b0*/  LDCU.64 UR46, c[0x0][0xa90] ;  /* 0x00015200ff2e77ac */ /* 0x000e620008000a00 */
[----:B------:R-:W-:Y:S01]  /*51c0*/  UMOV UR52, URZ ;  /* 0x000000ff00347c82 */ /* 0x000fe20008000000 */
[----:B------:R-:W-:-:S05]  /*51d0*/  UMOV UR56, URZ ;  /* 0x000000ff00387c82 */ /* 0x000fca0008000000 */
[----:B------:R-:W1:Y:S08]  /*51e0*/  LDC.64 R24, c[0x0][0xb18] ;  /* 0x0002c600ff187b82 */ /* 0x000e700000000a00 */
[----:B------:R-:W1:Y:S01]  /*51f0*/  LDC.64 R22, c[0x0][0xb28] ;  /* 0x0002ca00ff167b82 */ /* 0x000e620000000a00 */
[C---:B----4-:R-:W-:Y:S01]  /*5200*/  VIADD R3, R2.reuse, 0x80 ;  /* 0x0000008002037836 */ /* 0x050fe20000000000 */
[----:B------:R-:W-:-:S06]  /*5210*/  LOP3.LUT R2, R2, 0xffff, RZ, 0xc0, !PT ;  /* 0x0000ffff02027812 */ /* 0x000fcc00078ec0ff */
[----:B------:R-:W4:Y:S01]  /*5220*/  LDC.64 R54, c[0x0][0x8b0] ;  /* 0x00022c00ff367b82 */ /* 0x000f220000000a00 */
[----:B------:R-:W-:-:S05]  /*5230*/  LOP3.LUT R3, R3, 0xffff, RZ, 0xc0, !PT ;  /* 0x0000ffff03037812 */ /* 0x000fca00078ec0ff */
[----:B------:R1:W-:Y:S02]  /*5240*/  STL.64 [R1], R2 ;  /* 0x0000000201007387 */ /* 0x0003e40000100a00 */
[----:B------:R-:W1:Y:S08]  /*5250*/  LDC.64 R52, c[0x0][0x8a8] ;  /* 0x00022a00ff347b82 */ /* 0x000e700000000a00 */
[----:B------:R-:W1:Y:S08]  /*5260*/  LDC.64 R60, c[0x0][0xa80] ;  /* 0x0002a000ff3c7b82 */ /* 0x000e700000000a00 */
[----:B------:R-:W1:Y:S08]  /*5270*/  LDC.64 R58, c[0x0][0xa88] ;  /* 0x0002a200ff3a7b82 */ /* 0x000e700000000a00 */
[----:B--2---:R-:W1:Y:S02]  /*5280*/  LDC R66, c[0x0][0x374] ;  /* 0x0000dd00ff427b82 */ /* 0x004e640000000800 */
.L_x_122:
[----:B-12---:R-:W-:Y:S04]  /*5290*/  SHF.L.U32 R3, R68, 0x1f, RZ ;  /* 0x0000001f44037819 */ /* 0x006fe800000006ff */
[----:B------:R-:W1:Y:S02]  /*52a0*/  SYNCS.PHASECHK.TRANS64.TRYWAIT P0, [UR50+0xd0], R3 ;  /* 0x0000d003ff0075a7 */ /* 0x000e640008001132 */
[----:B-1-3--:R-:W-:Y:S05]  /*52b0*/  @!P0 BRA `(.L_x_79) ;  /* 0x0000003800c88947 */ /* 0x00afea0003800000 */
.L_x_176:
[----:B------:R-:W2:Y:S01]  /*52c0*/  LDC.64 R12, c[0x0][0xb10] ;  /* 0x0002c400ff0c7b82 */ /* 0x000ea20000000a00 */
[----:B------:R-:W4:Y:S01]  /*52d0*/  LDS.128 R36, [UR50+0x110] ;  /* 0x00011032ff247984 */ /* 0x000f220008000c00 */
[----:B------:R-:W-:Y:S01]  /*52e0*/  UIADD3 UR4, UPT, UPT, UR50, 0xd8, URZ ;  /* 0x000000d832047890 */ /* 0x000fe2000fffe0ff */
[----:B-1----:R-:W-:Y:S01]  /*52f0*/  IMAD R0, R30, 0x4, R1 ;  /* 0x000000041e007824 */ /* 0x002fe200078e0201 */
[----:B------:R-:W-:Y:S04]  /*5300*/  ISETP.NE.AND P1, PT, R27, 0x1, PT ;  /* 0x000000011b00780c */ /* 0x000fe80003f25270 */
[----:B------:R-:W1:Y:S01]  /*5310*/  LDC.64 R10, c[0x0][0xb18] ;  /* 0x0002c600ff0a7b82 */ /* 0x000e620000000a00 */
[----:B------:R-:W-:Y:S01]  /*5320*/  UPRMT UR4, URZ, 0x654, UR4 ;  /* 0x00000654ff047896 */ /* 0x000fe20008000004 */
[----:B---3--:R-:W-:Y:S01]  /*5330*/  ISETP.GE.AND P0, PT, R26, 0x1, PT ;  /* 0x000000011a00780c */ /* 0x008fe20003f06270 */
[----:B------:R-:W-:Y:S01]  /*5340*/  @!PT LDS RZ, [RZ] ;  /* 0x00000000fffff984 */ /* 0x000fe20000000800 */
[----:B------:R-:W-:Y:S01]  /*5350*/  @!PT LDS RZ, [RZ] ;  /* 0x00000000fffff984 */ /* 0x000fe20000000800 */
[----:B------:R-:W-:Y:S01]  /*5360*/  @!PT LDS RZ, [RZ] ;  /* 0x00000000fffff984 */ /* 0x000fe20000000800 */
[----:B------:R-:W-:Y:S01]  /*5370*/  @!PT LDS RZ, [RZ] ;  /* 0x00000000fffff984 */ /* 0x000fe20000000800 */
[----:B------:R3:W-:Y:S06]  /*5380*/  MEMBAR.ALL.CTA ;  /* 0x0000000000007992 */ /* 0x0007ec0000008000 */
[----:B---3--:R-:W3:Y:S01]  /*5390*/  FENCE.VIEW.ASYNC.S ;  /* 0x00000000000073c6 */ /* 0x008ee20000000000 */
[----:B------:R-:W1:Y:S08]  /*53a0*/  @!P1 LDC R14, c[0x0][0xb20] ;  /* 0x0002c800ff0e9b82 */ /* 0x000e700000000800 */
[----:B------:R-:W1:Y:S01]  /*53b0*/  @!P1 LDC R9, c[0x0][0xb0c] ;  /* 0x0002c300ff099b82 */ /* 0x000e620000000800 */
[----:B---3--:R-:W-:Y:S01]  /*53c0*/  SYNCS.ARRIVE.TRANS64.RED.A1T0 RZ, [UR4], RZ ;  /* 0x000000ffffff79a7 */ /* 0x008fe20008100404 */
[----:B------:R3:W5:Y:S01]  /*53d0*/  LDL R17, [R0] ;  /* 0x0000000000117983 */ /* 0x0007620000100800 */
[----:B----4-:R-:W-:Y:S04]  /*53e0*/  LOP3.LUT P4, RZ, R38, 0x1, RZ, 0xc0, !PT ;  /* 0x0000000126ff7812 */ /* 0x010fe8000788c0ff */
[----:B------:R-:W-:Y:S09]  /*53f0*/  P2R R76, PR, RZ, 0x10 ;  /* 0x00000010ff4c7803 */ /* 0x000ff20000000000 */
[----:B------:R-:W-:Y:S02]  /*5400*/  @P4 MOV R31, R36 ;  /* 0x00000024001f4202 */ /* 0x000fe40000000f00 */
[----:B------:R-:W-:Y:S01]  /*5410*/  @P4 LOP3.LUT R29, R37, 0xffff, RZ, 0xc0, !PT ;  /* 0x0000ffff251d4812 */ /* 0x000fe200078ec0ff */
[----:B--23--:R-:W-:Y:S06]  /*5420*/  @!P0 BRA `(.L_x_80) ;  /* 0x0000000000a48947 */ /* 0x00cfec0003800000 */
[----:B------:R-:W-:Y:S01]  /*5430*/  IMAD.HI.U32 R20, R66, R25, RZ ;  /* 0x0000001942147227 */ /* 0x000fe200078e00ff */
[----:B------:R-:W-:Y:S02]  /*5440*/  ISETP.NE.AND P0, PT, R24, 0x1, PT ;  /* 0x000000011800780c */ /* 0x000fe40003f05270 */
[----:B------:R-:W-:Y:S01]  /*5450*/  ISETP.NE.AND P2, PT, R26, 0x1, PT ;  /* 0x000000011a00780c */ /* 0x000fe20003f45270 */
[-C--:B------:R-:W-:Y:S01]  /*5460*/  IMAD.HI.U32 R18, R67, R56.reuse, RZ ;  /* 0x0000003843127227 */ /* 0x080fe200078e00ff */
[----:B------:R-:W-:Y:S02]  /*5470*/  SHF.R.U32.HI R21, RZ, R65, R20 ;  /* 0x00000041ff157219 */ /* 0x000fe40000011614 */
[----:B------:R-:W-:Y:S01]  /*5480*/  ISETP.NE.AND P3, PT, R28, 0x1, PT ;  /* 0x000000011c00780c */ /* 0x000fe20003f65270 */
[----:B------:R-:W-:Y:S01]  /*5490*/  IMAD.HI.U32 R40, R29, R25, RZ ;  /* 0x000000191d287227 */ /* 0x000fe200078e00ff */
[----:B------:R-:W-:Y:S02]  /*54a0*/  SHF.R.U32.HI R18, RZ, R57, R18 ;  /* 0x00000039ff127219 */ /* 0x000fe40000011612 */
[----:B------:R-:W-:Y:S01]  /*54b0*/  SEL R3, R66, R21, !P0 ;  /* 0x0000001542037207 */ /* 0x000fe20004000000 */
[----:B------:R-:W-:Y:S01]  /*54c0*/  IMAD.HI.U32 R34, R31, R56, RZ ;  /* 0x000000381f227227 */ /* 0x000fe200078e00ff */
[----:B------:R-:W-:Y:S03]  /*54d0*/  SEL R7, R67, R18, !P3 ;  /* 0x0000001243077207 */ /* 0x000fe60005800000 */
[-C--:B------:R-:W-:Y:S01]  /*54e0*/  IMAD.HI.U32 R18, R3, R22.reuse, RZ ;  /* 0x0000001603127227 */ /* 0x080fe200078e00ff */
[----:B------:R-:W-:Y:S03]  /*54f0*/  SHF.R.U32.HI R34, RZ, R57, R34 ;  /* 0x00000039ff227219 */ /* 0x000fe60000011622 */
[----:B------:R-:W-:Y:S01]  /*5500*/  IMAD.HI.U32 R20, R7, R22, RZ ;  /* 0x0000001607147227 */ /* 0x000fe200078e00ff */
[----:B------:R-:W-:Y:S02]  /*5510*/  @P2 SHF.R.U32.HI R3, RZ, R23, R18 ;  /* 0x00000017ff032219 */ /* 0x000fe40000011612 */
[----:B------:R-:W-:Y:S02]  /*5520*/  SHF.R.U32.HI R18, RZ, R65, R40 ;  /* 0x00000041ff127219 */ /* 0x000fe40000011628 */
[----:B------:R-:W-:Y:S01]  /*5530*/  @P2 SHF.R.U32.HI R7, RZ, R23, R20 ;  /* 0x00000017ff072219 */ /* 0x000fe20000011614 */
[C---:B------:R-:W-:Y:S01]  /*5540*/  IMAD R2, R26.reuse, R3, RZ ;  /* 0x000000031a027224 */ /* 0x040fe200078e02ff */
[----:B------:R-:W-:Y:S02]  /*5550*/  SEL R5, R29, R18, !P0 ;  /* 0x000000121d057207 */ /* 0x000fe40004000000 */
[----:B------:R-:W-:Y:S01]  /*5560*/  SEL R3, R31, R34, !P3 ;  /* 0x000000221f037207 */ /* 0x000fe20005800000 */
[----:B------:R-:W-:Y:S01]  /*5570*/  IMAD R4, R26, R7, RZ ;  /* 0x000000071a047224 */ /* 0x000fe200078e02ff */
[C---:B------:R-:W-:Y:S01]  /*5580*/  ISETP.GE.AND P0, PT, R5.reuse, R2, PT ;  /* 0x000000020500720c */ /* 0x040fe20003f06270 */
[----:B------:R-:W-:Y:S03]  /*5590*/  IMAD.HI.U32 R6, R5, R22, RZ ;  /* 0x0000001605067227 */ /* 0x000fe600078e00ff */
[----:B------:R-:W-:Y:S01]  /*55a0*/  ISETP.GE.OR P0, PT, R3, R4, P0 ;  /* 0x000000040300720c */ /* 0x000fe20000706670 */
[----:B------:R-:W-:Y:S01]  /*55b0*/  IMAD.MOV R4, RZ, RZ, -R3 ;  /* 0x000000ffff047224 */ /* 0x000fe200078e0a03 */
[-C--:B------:R-:W-:Y:S03]  /*55c0*/  SHF.R.U32.HI R6, RZ, R23.reuse, R6 ;  /* 0x00000017ff067219 */ /* 0x080fe60000011606 */
[----:B------:R-:W-:Y:S01]  /*55d0*/  IMAD R31, R28, R4, R31 ;  /* 0x000000041c1f7224 */ /* 0x000fe200078e021f */
[----:B------:R-:W-:Y:S05]  /*55e0*/  SEL R15, R5, R6, !P2 ;  /* 0x00000006050f7207 */ /* 0x000fea0005000000 */
[----:B------:R-:W-:Y:S02]  /*55f0*/  IMAD.MOV R6, RZ, RZ, -R15 ;  /* 0x000000ffff067224 */ /* 0x000fe400078e0a0f */
[C---:B------:R-:W-:Y:S04]  /*5600*/  @!P0 IMAD.HI.U32 R2, R3.reuse, R22, RZ ;  /* 0x0000001603028227 */ /* 0x040fe800078e00ff */
[----:B------:R-:W-:Y:S01]  /*5610*/  IMAD R6, R26, R6, R5 ;  /* 0x000000061a067224 */ /* 0x000fe200078e0205 */
[----:B------:R-:W-:Y:S04]  /*5620*/  @!P0 SHF.R.U32.HI R2, RZ, R23, R2 ;  /* 0x00000017ff028219 */ /* 0x000fe80000011602 */
[----:B------:R-:W-:Y:S02]  /*5630*/  @!P0 SEL R0, R3, R2, !P2 ;  /* 0x0000000203008207 */ /* 0x000fe40005000000 */
[----:B------:R-:W-:Y:S02]  /*5640*/  IADD3 R2, PT, PT, -R5, RZ, RZ ;  /* 0x000000ff05027210 */ /* 0x000fe40007ffe1ff */
[----:B------:R-:W-:Y:S01]  /*5650*/  @!P0 IADD3 R8, PT, PT, R15, -R0, RZ ;  /* 0x800000000f088210 */ /* 0x000fe20007ffe0ff */
[----:B------:R-:W-:Y:S02]  /*5660*/  @!P0 IMAD R0, R7, R6, R0 ;  /* 0x0000000607008224 */ /* 0x000fe400078e0200 */
[----:B------:R-:W-:Y:S02]  /*5670*/  IMAD R29, R24, R2, R29 ;  /* 0x00000002181d7224 */ /* 0x000fe400078e021d */
[----:B------:R-:W-:Y:S02]  /*5680*/  @!P0 IMAD R5, R8, R26, R3 ;  /* 0x0000001a08058224 */ /* 0x000fe400078e0203 */
[----:B------:R-:W-:Y:S04]  /*5690*/  @!P0 IMAD.MOV.U32 R3, RZ, RZ, R0 ;  /* 0x000000ffff038224 */ /* 0x000fe800078e0000 */
[----:B------:R-:W-:Y:S02]  /*56a0*/  IMAD R31, R3, R28, R31 ;  /* 0x0000001c031f7224 */ /* 0x000fe400078e021f */
[----:B------:R-:W-:Y:S07]  /*56b0*/  IMAD R29, R5, R24, R29 ;  /* 0x00000018051d7224 */ /* 0x000fee00078e021d */
.L_x_80:
[----:B-1----:R-:W-:Y:S01]  /*56c0*/  @!P1 ISETP.NE.AND P0, PT, R10, 0x1, PT ;  /* 0x000000010a00980c */ /* 0x002fe20003f05270 */
[----:B------:R-:W-:Y:S01]  /*56d0*/  @!P1 IMAD.HI.U32 R3, R29, R11, RZ ;  /* 0x0000000b1d039227 */ /* 0x000fe200078e00ff */
[----:B------:R-:W-:Y:S01]  /*56e0*/  R2UR UR41, R16 ;  /* 0x00000000102972ca */ /* 0x000fe200000e0000 */
[----:B------:R-:W-:Y:S01]  /*56f0*/  BSSY.RECONVERGENT B6, `(.L_x_81) ;  /* 0x000002f000067945 */ /* 0x000fe20003800200 */
[----:B------:R-:W-:Y:S01]  /*5700*/  @!P1 ISETP.NE.AND P2, PT, R9, 0x1, PT ;  /* 0x000000010900980c */ /* 0x000fe20003f45270 */
[----:B------:R-:W-:Y:S01]  /*5710*/  @!P1 IMAD.HI.U32 R0, R31, R12, RZ ;  /* 0x0000000c1f009227 */ /* 0x000fe200078e00ff */
[----:B------:R-:W-:Y:S02]  /*5720*/  @!P1 SHF.R.U32.HI R2, RZ, R14, R3 ;  /* 0x0000000eff029219 */ /* 0x000fe40000011603 */
[----:B------:R-:W-:Y:S02]  /*5730*/  @P4 SHF.R.U32.HI R36, RZ, 0x10, R37 ;  /* 0x00000010ff244819 */ /* 0x000fe40000011625 */
[----:B------:R-:W-:Y:S02]  /*5740*/  @!P1 SEL R2, R29, R2, !P0 ;  /* 0x000000021d029207 */ /* 0x000fe40004000000 */
[----:B------:R-:W-:Y:S02]  /*5750*/  @!P1 SHF.R.U32.HI R0, RZ, R13, R0 ;  /* 0x0000000dff009219 */ /* 0x000fe40000011600 */
[----:B------:R-:W-:Y:S01]  /*5760*/  LOP3.LUT P0, RZ, R74, 0x1b0, RZ, 0xc0, !PT ;  /* 0x000001b04aff7812 */ /* 0x000fe2000780c0ff */
[----:B------:R-:W-:Y:S01]  /*5770*/  USHF.L.U32 UR41, UR41, 0x7, URZ ;  /* 0x0000000729297899 */ /* 0x000fe200080006ff */
[----:B------:R-:W-:Y:S02]  /*5780*/  @!P1 SEL R3, R31, R0, !P2 ;  /* 0x000000001f039207 */ /* 0x000fe40005000000 */
[----:B------:R-:W-:Y:S03]  /*5790*/  @P4 R2UR UR51, R36 ;  /* 0x00000000243342ca */ /* 0x000fe600000e0000 */
[----:B------:R-:W-:Y:S02]  /*57a0*/  @!P1 IMAD.IADD R0, R2, 0x1, -R3 ;  /* 0x0000000102009824 */ /* 0x000fe400078e0a03 */
[----:B------:R-:W-:Y:S02]  /*57b0*/  @!P1 IMAD.IADD R2, R3, 0x1, -R2 ;  /* 0x0000000103029824 */ /* 0x000fe400078e0a02 */
[----:B------:R-:W-:Y:S02]  /*57c0*/  @!P1 IMAD R31, R0, R9, R31 ;  /* 0x00000009001f9224 */ /* 0x000fe400078e021f */
[----:B------:R-:W-:Y:S01]  /*57d0*/  @!P1 IMAD R29, R2, R10, R29 ;  /* 0x0000000a021d9224 */ /* 0x000fe200078e021d */
[----:B------:R-:W-:Y:S06]  /*57e0*/  @!P0 BRA `(.L_x_82) ;  /* 0x00000000007c8947 */ /* 0x000fec0003800000 */
[----:B------:R-:W1:Y:S01]  /*57f0*/  LDCU.64 UR8, c[0x4][0x80] ;  /* 0x01001000ff0877ac */ /* 0x000e620008000a00 */
[----:B------:R-:W-:Y:S01]  /*5800*/  MOV R2, 0x0 ;  /* 0x0000000000027802 */ /* 0x000fe20000000f00 */
[----:B------:R-:W-:Y:S02]  /*5810*/  HFMA2 R12, -RZ, RZ, 0, 5.9604644775390625e-08 ;  /* 0x00000001ff0c7431 */ /* 0x000fe400000001ff */
[----:B------:R-:W-:Y:S01]  /*5820*/  IMAD.MOV.U32 R8, RZ, RZ, 0x70 ;  /* 0x00000070ff087424 */ /* 0x000fe200078e00ff */
[----:B------:R2:W3:Y:S01]  /*5830*/  LDC.64 R14, c[0x4][R2] ;  /* 0x01000000020e7b82 */ /* 0x0004e20000000a00 */
[----:B------:R-:W4:Y:S01]  /*5840*/  LDCU.64 UR6, c[0x4][0x88] ;  /* 0x01001100ff0677ac */ /* 0x000f220008000a00 */
[----:B------:R-:W-:Y:S01]  /*5850*/  IMAD.MOV.U32 R13, RZ, RZ, RZ ;  /* 0x000000ffff0d7224 */ /* 0x000fe200078e00ff */
[----:B------:R-:W2:Y:S01]  /*5860*/  LDCU.64 UR4, c[0x4][0x8] ;  /* 0x01000100ff0477ac */ /* 0x000ea20008000a00 */
[----:B-1----:R-:W-:Y:S01]  /*5870*/  MOV R5, UR9 ;  /* 0x0000000900057c02 */ /* 0x002fe20008000f00 */
[----:B------:R-:W-:Y:S01]  /*5880*/  IMAD.U32 R4, RZ, RZ, UR8 ;  /* 0x00000008ff047e24 */ /* 0x000fe2000f8e00ff */
[----:B----4-:R-:W-:Y:S01]  /*5890*/  MOV R7, UR7 ;  /* 0x0000000700077c02 */ /* 0x010fe20008000f00 */
[----:B------:R-:W-:Y:S01]  /*58a0*/  IMAD.U32 R6, RZ, RZ, UR6 ;  /* 0x00000006ff067e24 */ /* 0x000fe2000f8e00ff */
[----:B--2---:R-:W-:Y:S01]  /*58b0*/  MOV R11, UR5 ;  /* 0x00000005000b7c02 */ /* 0x004fe20008000f00 */
[----:B------:R-:W-:Y:S02]  /*58c0*/  IMAD.U32 R10, RZ, RZ, UR4 ;  /* 0x00000004ff0a7e24 */ /* 0x000fe4000f8e00ff */
[----:B------:R-:W-:Y:S07]  /*58d0*/  LEPC R20, `(.L_x_83) ;  /* 0x000000001014794e */ /* 0x000fee0000000000 */
[----:B---3-5:R-:W-:Y:S05]  /*58e0*/  CALL.ABS.NOINC R14 ;  /* 0x000000000e007343 */ /* 0x028fea0003c00000 */
.L_x_83:
[----:B------:R-:W1:Y:S01]  /*58f0*/  LDCU.64 UR8, c[0x4][0x80] ;  /* 0x01001000ff0877ac */ /* 0x000e620008000a00 */
[----:B------:R-:W2:Y:S01]  /*5900*/  LDC.64 R2, c[0x4][R2] ;  /* 0x0100000002027b82 */ /* 0x000ea20000000a00 */
[----:B------:R-:W-:Y:S02]  /*5910*/  HFMA2 R12, -RZ, RZ, 0, 5.9604644775390625e-08 ;  /* 0x00000001ff0c7431 */ /* 0x000fe400000001ff */
[----:B------:R-:W-:Y:S02]  /*5920*/  IMAD.MOV.U32 R8, RZ, RZ, 0x70 ;  /* 0x00000070ff087424 */ /* 0x000fe400078e00ff */
[----:B------:R-:W-:Y:S01]  /*5930*/  IMAD.MOV.U32 R13, RZ, RZ, RZ ;  /* 0x000000ffff0d7224 */ /* 0x000fe200078e00ff */
[----:B------:R-:W3:Y:S01]  /*5940*/  LDCU.64 UR6, c[0x4][0x88] ;  /* 0x01001100ff0677ac */ /* 0x000ee20008000a00 */
[----:B------:R-:W4:Y:S01]  /*5950*/  LDCU.64 UR4, c[0x4][0x8] ;  /* 0x01000100ff0477ac */ /* 0x000f220008000a00 */
[----:B-1----:R-:W-:Y:S02]  /*5960*/  MOV R4, UR8 ;  /* 0x0000000800047c02 */ /* 0x002fe40008000f00 */
[----:B------:R-:W-:Y:S02]  /*5970*/  MOV R5, UR9 ;  /* 0x0000000900057c02 */ /* 0x000fe40008000f00 */
[----:B---3--:R-:W-:Y:S01]  /*5980*/  MOV R7, UR7 ;  /* 0x0000000700077c02 */ /* 0x008fe20008000f00 */
[----:B------:R-:W-:Y:S01]  /*5990*/  IMAD.U32 R6, RZ, RZ, UR6 ;  /* 0x00000006ff067e24 */ /* 0x000fe2000f8e00ff */
[----:B----4-:R-:W-:Y:S01]  /*59a0*/  MOV R11, UR5 ;  /* 0x00000005000b7c02 */ /* 0x010fe20008000f00 */
[----:B------:R-:W-:Y:S02]  /*59b0*/  IMAD.U32 R10, RZ, RZ, UR4 ;  /* 0x00000004ff0a7e24 */ /* 0x000fe4000f8e00ff */
[----:B------:R-:W-:Y:S07]  /*59c0*/  LEPC R20, `(.L_x_82) ;  /* 0x000000001014794e */ /* 0x000fee0000000000 */
[----:B--2---:R-:W-:Y:S05]  /*59d0*/  CALL.ABS.NOINC R2 ;  /* 0x0000000002007343 */ /* 0x004fea0003c00000 */
.L_x_82:
[----:B------:R-:W-:Y:S05]  /*59e0*/  BSYNC.RECONVERGENT B6 ;  /* 0x0000000000067941 */ /* 0x000fea0003800200 */
.L_x_81:
[----:B------:R-:W-:Y:S01]  /*59f0*/  ISETP.NE.U32.AND P4, PT, R54, RZ, PT ;  /* 0x000000ff3600720c */ /* 0x000fe20003f85070 */
[----:B------:R-:W-:Y:S01]  /*5a00*/  UISETP.NE.AND UP2, UPT, UR53, URZ, UPT ;  /* 0x000000ff3500728c */ /* 0x000fe2000bf45270 */
[----:B------:R-:W-:Y:S01]  /*5a10*/  ISETP.NE.U32.AND P2, PT, RZ, UR36, PT ;  /* 0x00000024ff007c0c */ /* 0x000fe2000bf45070 */
[----:B------:R-:W-:Y:S01]  /*5a20*/  UISETP.NE.U32.AND UP1, UPT, UR38, URZ, UPT ;  /* 0x000000ff2600728c */ /* 0x000fe2000bf25070 */
[----:B------:R-:W-:Y:S01]  /*5a30*/  ISETP.NE.AND.EX P4, PT, R55, RZ, PT, P4 ;  /* 0x000000ff3700720c */ /* 0x000fe20003f85340 */
[----:B------:R-:W-:Y:S01]  /*5a40*/  UPLOP3.LUT UP0, UPT, UPT, UPT, UPT, 0x40, 0x4 ;  /* 0x000000000004789c */ /* 0x000fe20003f0e870 */
[----:B------:R-:W-:Y:S01]  /*5a50*/  ISETP.NE.AND.EX P2, PT, RZ, UR37, PT, P2 ;  /* 0x00000025ff007c0c */ /* 0x000fe2000bf45320 */
[----:B------:R-:W-:Y:S01]  /*5a60*/  UISETP.NE.AND.EX UP1, UPT, UR39, URZ, UPT, UP1 ;  /* 0x000000ff2700728c */ /* 0x000fe2000bf25310 */
[----:B------:R-:W-:Y:S04]  /*5a70*/  PLOP3.LUT P1, PT, PT, PT, UP2, 0x80, 0x8 ;  /* 0x000000000008781c */ /* 0x000fe80003f2f028 */
[----:B------:R-:W-:Y:S06]  /*5a80*/  @UP2 UPLOP3.LUT UP0, UPT, UPT, UPT, UP1, 0x80, 0x8 ;  /* 0x000000000008289c */ /* 0x000fec0003f0f010 */
[----:B------:R-:W-:Y:S01]  /*5a90*/  PLOP3.LUT P0, PT, PT, PT, UP0, 0x80, 0x8 ;  /* 0x000000000008781c */ /* 0x000fe20003f0f008 */
[----:B------:R-:W-:Y:S01]  /*5aa0*/  @!UPT UIADD3 URZ, UPT, UPT, URZ, URZ, URZ ;  /* 0x000000fffffff290 */ /* 0x000fe2000fffe0ff */
[----:B------:R-:W-:Y:S11]  /*5ab0*/  BRA.U !UP1, `(.L_x_84) ;  /* 0x0000000109387547 */ /* 0x000ff6000b800000 */
[----:B------:R-:W-:Y:S01]  /*5ac0*/  UISETP.NE.U32.AND UP0, UPT, UR36, URZ, UPT ;  /* 0x000000ff2400728c */ /* 0x000fe2000bf05070 */
[----:B------:R-:W-:Y:S02]  /*5ad0*/  HFMA2 R0, -RZ, RZ, 0, 5.9604644775390625e-08 ;  /* 0x00000001ff007431 */ /* 0x000fe400000001ff */
[----:B------:R-:W-:Y:S01]  /*5ae0*/  IMAD.MOV.U32 R63, RZ, RZ, 0x1 ;  /* 0x00000001ff3f7424 */ /* 0x000fe200078e00ff */
[----:B------:R-:W-:Y:S06]  /*5af0*/  UISETP.NE.AND.EX UP0, UPT, UR37, URZ, UPT, UP0 ;  /* 0x000000ff2500728c */ /* 0x000fec000bf05300 */
[----:B------:R-:W-:Y:S05]  /*5b00*/  PLOP3.LUT P3, PT, PT, PT, UP0, 0x80, 0x8 ;  /* 0x000000000008781c */ /* 0x000fea0003f6f008 */
[----:B------:R-:W1:Y:S01]  /*5b10*/  @UP0 LDCU.64 UR6, c[0x0][0x888] ;  /* 0x00011100ff0607ac */ /* 0x000e620008000a00 */
[----:B------:R-:W-:Y:S07]  /*5b20*/  @UP0 UIMAD UR4, UR57, UR38, URZ ;  /* 0x00000026390402a4 */ /* 0x000fee000f8e02ff */
[----:B------:R-:W-:Y:S01]  /*5b30*/  @!P3 PRMT R63, R0, 0x7610, R63 ;  /* 0x00007610003fb816 */ /* 0x000fe2000000003f */
[----:B-1----:R-:W-:Y:S03]  /*5b40*/  @UP0 UIMAD.WIDE UR6, UR4, 0x4, UR6 ;  /* 0x00000004040608a5 */ /* 0x002fe6000f8e0206 */
[----:B------:R-:W1:Y:S03]  /*5b50*/  @!UP0 LDCU UR4, c[0x0][0x880] ;  /* 0x00011000ff0487ac */ /* 0x000e660008000800 */
[----:B------:R-:W-:Y:S01]  /*5b60*/  IMAD.U32 R2, RZ, RZ, UR6 ;  /* 0x00000006ff027e24 */ /* 0x000fe2000f8e00ff */
[----:B------:R-:W-:Y:S05]  /*5b70*/  MOV R3, UR7 ;  /* 0x0000000700037c02 */ /* 0x000fea0008000f00 */
[----:B-----5:R2:W5:Y:S02]  /*5b80*/  @P3 LDG.E R35, desc[UR48][R2.64] ;  /* 0x0000003002233981 */ /* 0x020564000c1e1900 */
[----:B-12---:R-:W-:Y:S02]  /*5b90*/  @!P3 IMAD.U32 R35, RZ, RZ, UR4 ;  /* 0x00000004ff23be24 */ /* 0x006fe4000f8e00ff */
.L_x_84:
[----:B------:R-:W-:Y:S05]  /*5ba0*/  @!P4 BRA `(.L_x_85) ;  /* 0x000000000020c947 */ /* 0x000fea0003800000 */
[----:B------:R-:W-:Y:S04]  /*5bb0*/  ISETP.NE.U32.AND P3, PT, R52, RZ, PT ;  /* 0x000000ff3400720c */ /* 0x000fe80003f65070 */
[----:B------:R-:W-:Y:S11]  /*5bc0*/  ISETP.NE.AND.EX P3, PT, R53, RZ, PT, P3 ;  /* 0x000000ff3500720c */ /* 0x000ff60003f65330 */
[----:B------:R-:W-:Y:S02]  /*5bd0*/  @!UPT UIADD3 URZ, UPT, UPT, URZ, URZ, URZ ;  /* 0x000000fffffff290 */ /* 0x000fe4000fffe0ff */
[----:B------:R-:W1:Y:S01]  /*5be0*/  @P3 LDC.64 R2, c[0x0][0x8a8] ;  /* 0x00022a00ff023b82 */ /* 0x000e620000000a00 */
[----:B------:R-:W-:Y:S04]  /*5bf0*/  @P3 IMAD R0, R54, UR57, RZ ;  /* 0x0000003936003c24 */ /* 0x000fe8000f8e02ff */
[----:B-1----:R-:W-:Y:S05]  /*5c00*/  @P3 IMAD.WIDE R2, R0, 0x4, R2 ;  /* 0x0000000400023825 */ /* 0x002fea00078e0202 */
[----:B-----5:R1:W5:Y:S02]  /*5c10*/  @P3 LDG.E R33, desc[UR48][R2.64] ;  /* 0x0000003002213981 */ /* 0x020364000c1e1900 */
[----:B-1----:R-:W2:Y:S02]  /*5c20*/  @!P3 LDC R33, c[0x0][0x8a0] ;  /* 0x00022800ff21bb82 */ /* 0x002ea40000000800 */
.L_x_85:
[----:B-----5:R-:W-:Y:S01]  /*5c30*/  FSETP.NEU.AND P3, PT, R35, RZ, PT ;  /* 0x000000ff2300720b */ /* 0x020fe20003f6d000 */
[----:B------:R-:W-:Y:S01]  /*5c40*/  IMAD.SHL.U32 R79, R19, 0x40, RZ ;  /* 0x00000040134f7824 */ /* 0x000fe200078e00ff */
[----:B------:R-:W-:Y:S01]  /*5c50*/  SEL R3, RZ, 0xffffffff, P2 ;  /* 0xffffffffff037807 */ /* 0x000fe20001000000 */
[----:B------:R-:W-:Y:S01]  /*5c60*/  IMAD.SHL.U32 R86, R71, 0x2, RZ ;  /* 0x0000000247567824 */ /* 0x000fe200078e00ff */
[----:B------:R-:W-:Y:S01]  /*5c70*/  @P1 LOP3.LUT P2, RZ, R63, 0xff, RZ, 0xc0, !PT ;  /* 0x000000ff3fff1812 */ /* 0x000fe2000784c0ff */
[----:B------:R-:W-:Y:S01]  /*5c80*/  IMAD.HI.U32 R5, R79, R61, RZ ;  /* 0x0000003d4f057227 */ /* 0x000fe200078e00ff */
[----:B------:R-:W-:Y:S01]  /*5c90*/  @P1 SEL R2, RZ, 0xffffffff, P3 ;  /* 0xffffffffff021807 */ /* 0x000fe20001800000 */
[----:B------:R-:W-:Y:S01]  /*5ca0*/  BSSY B1, `(.L_x_86) ;  /* 0x0000039000017945 */ /* 0x000fe20003800000 */
[----:B------:R-:W-:Y:S01]  /*5cb0*/  LOP3.LUT R70, R70, 0x1, RZ, 0x3c, !PT ;  /* 0x0000000146467812 */ /* 0x000fe200078e3cff */
[----:B------:R-:W-:Y:S01]  /*5cc0*/  VIADD R84, R86, UR50 ;  /* 0x0000003256547c36 */ /* 0x000fe20008000000 */
[----:B------:R-:W-:Y:S01]  /*5cd0*/  @P0 SEL R2, R3, R2, !P2 ;  /* 0x0000000203020207 */ /* 0x000fe20005000000 */
[----:B------:R-:W-:Y:S01]  /*5ce0*/  IMAD.MOV.U32 R85, RZ, RZ, 0x1 ;  /* 0x00000001ff557424 */ /* 0x000fe200078e00ff */
[----:B------:R-:W-:Y:S01]  /*5cf0*/  LEA R83, R30, UR50, 0x3 ;  /* 0x000000321e537c11 */ /* 0x000fe2000f8e18ff */
[----:B------:R-:W-:Y:S01]  /*5d00*/  IMAD.IADD R34, R32, 0x1, R17 ;  /* 0x0000000120227824 */ /* 0x000fe200078e0211 */
[----:B------:R-:W-:Y:S01]  /*5d10*/  @P1 LOP3.LUT R2, R2, 0x1, RZ, 0xc0, !PT ;  /* 0x0000000102021812 */ /* 0x000fe200078ec0ff */
[----:B------:R-:W-:Y:S01]  /*5d20*/  IMAD.MOV.U32 R39, RZ, RZ, RZ ;  /* 0x000000ffff277224 */ /* 0x000fe200078e00ff */
[----:B------:R-:W-:Y:S02]  /*5d30*/  SHF.L.U32 R0, R69, 0x1f, RZ ;  /* 0x0000001f45007819 */ /* 0x000fe400000006ff */
[----:B------:R-:W-:Y:S02]  /*5d40*/  CS2R R50, SRZ ;  /* 0x0000000000327805 */ /* 0x000fe4000001ff00 */
[----:B------:R-:W-:Y:S02]  /*5d50*/  ISETP.NE.U32.OR P5, PT, R2, 0x1, !P1 ;  /* 0x000000010200780c */ /* 0x000fe40004fa5470 */
[----:B------:R-:W-:Y:S02]  /*5d60*/  CS2R R48, SRZ ;  /* 0x0000000000307805 */ /* 0x000fe4000001ff00 */
[----:B------:R-:W-:Y:S02]  /*5d70*/  ISETP.NE.AND P2, PT, R60, 0x1, PT ;  /* 0x000000013c00780c */ /* 0x000fe40003f45270 */
[----:B------:R-:W-:Y:S02]  /*5d80*/  CS2R R42, SRZ ;  /* 0x00000000002a7805 */ /* 0x000fe4000001ff00 */
[----:B------:R-:W-:Y:S02]  /*5d90*/  SHF.R.U32.HI R2, RZ, R58, R5 ;  /* 0x0000003aff027219 */ /* 0x000fe40000011605 */
[----:B------:R-:W-:Y:S02]  /*5da0*/  CS2R R40, SRZ ;  /* 0x0000000000287805 */ /* 0x000fe4000001ff00 */
[----:B------:R-:W-:Y:S01]  /*5db0*/  ISETP.NE.AND P4, PT, R59, 0x1, PT ;  /* 0x000000013b00780c */ /* 0x000fe20003f85270 */
[----:B------:R-:W-:Y:S01]  /*5dc0*/  IMAD.IADD R82, R75, 0x1, R84 ;  /* 0x000000014b527824 */ /* 0x000fe200078e0254 */
[----:B------:R-:W-:Y:S02]  /*5dd0*/  SEL R77, R79, R2, !P2 ;  /* 0x000000024f4d7207 */ /* 0x000fe40005000000 */
[----:B------:R-:W-:Y:S02]  /*5de0*/  PLOP3.LUT P2, PT, PT, PT, UP1, 0x80, 0x8 ;  /* 0x000000000008781c */ /* 0x000fe40003f4f018 */
[----:B------:R-:W-:Y:S01]  /*5df0*/  SEL R2, RZ, 0xffffffff, P3 ;  /* 0xffffffffff027807 */ /* 0x000fe20001800000 */
[----:B------:R-:W-:Y:S01]  /*5e00*/  IMAD.HI.U32 R78, R77, UR46, RZ ;  /* 0x0000002e4d4e7c27 */ /* 0x000fe2000f8e00ff */
[----:B------:R-:W-:Y:S02]  /*5e10*/  @P5 SHF.L.U32 R6, R70, 0x1f, RZ ;  /* 0x0000001f46065819 */ /* 0x000fe400000006ff */
[----:B------:R-:W-:Y:S02]  /*5e20*/  LOP3.LUT P3, R80, R63, 0xff, RZ, 0xc0, !PT ;  /* 0x000000ff3f507812 */ /* 0x000fe4000786c0ff */
[----:B------:R-:W1:Y:S01]  /*5e30*/  @P5 SYNCS.PHASECHK.TRANS64.TRYWAIT P1, [UR50+0x80], R6 ;  /* 0x00008006ff0055a7 */ /* 0x000e620008021132 */
[----:B------:R-:W-:Y:S02]  /*5e40*/  SHF.R.U32.HI R78, RZ, UR47, R78 ;  /* 0x0000002fff4e7c19 */ /* 0x000fe4000801164e */
[----:B------:R-:W-:Y:S02]  /*5e50*/  P2R R81, PR, RZ, 0x20 ;  /* 0x00000020ff517803 */ /* 0x000fe40000000000 */
[----:B------:R-:W-:Y:S01]  /*5e60*/  @P2 SEL R2, R3, R2, !P3 ;  /* 0x0000000203022207 */ /* 0x000fe20005800000 */
[----:B------:R-:W-:Y:S01]  /*5e70*/  IMAD.MOV R3, RZ, RZ, -R77 ;  /* 0x000000ffff037224 */ /* 0x000fe200078e0a4d */
[----:B------:R-:W-:Y:S02]  /*5e80*/  SEL R78, R77, R78, !P4 ;  /* 0x0000004e4d4e7207 */ /* 0x000fe40006000000 */
[----:B------:R-:W-:Y:S01]  /*5e90*/  LOP3.LUT R2, R2, 0x1, RZ, 0xc0, !PT ;  /* 0x0000000102027812 */ /* 0x000fe200078ec0ff */
[----:B------:R-:W-:Y:S02]  /*5ea0*/  IMAD R79, R60, R3, R79 ;  /* 0x000000033c4f7224 */ /* 0x000fe400078e024f */
[----:B------:R-:W-:Y:S01]  /*5eb0*/  IMAD.MOV R4, RZ, RZ, -R78 ;  /* 0x000000ffff047224 */ /* 0x000fe200078e0a4e */
[----:B------:R-:W-:Y:S01]  /*5ec0*/  ISETP.NE.U32.AND P2, PT, R2, 0x1, PT ;  /* 0x000000010200780c */ /* 0x000fe20003f45070 */
[----:B------:R3:W4:Y:S03]  /*5ed0*/  SYNCS.PHASECHK.TRANS64.TRYWAIT P0, [R83+URZ+0xe0], R0 ;  /* 0x0000e000530075a7 */ /* 0x00072600080011ff */
[----:B------:R-:W-:Y:S01]  /*5ee0*/  P2R R87, PR, RZ, 0x4 ;  /* 0x00000004ff577803 */ /* 0x000fe20000000000 */
[----:B------:R-:W-:Y:S01]  /*5ef0*/  IMAD R77, R59, R4, R77 ;  /* 0x000000043b4d7224 */ /* 0x000fe200078e024d */
[----:B-1----:R-:W-:Y:S01]  /*5f00*/  @P5 SEL R85, RZ, 0x1, !P1 ;  /* 0x00000001ff555807 */ /* 0x002fe20004800000 */
[----:B---3--:R-:W-:Y:S06]  /*5f10*/  @!P5 BRA `(.L_x_87) ;  /* 0x000000000044d947 */ /* 0x008fec0003800000 */
[----:B------:R-:W-:Y:S01]  /*5f20*/  IMAD.MOV.U32 R50, RZ, RZ, RZ ;  /* 0x000000ffff327224 */ /* 0x000fe200078e00ff */
[----:B------:R-:W-:Y:S01]  /*5f30*/  ISETP.NE.AND P1, PT, R85, RZ, PT ;  /* 0x000000ff5500720c */ /* 0x000fe20003f25270 */
[----:B------:R-:W-:Y:S01]  /*5f40*/  BSSY B0, `(.L_x_88) ;  /* 0x0000008000007945 */ /* 0x000fe20003800000 */
[----:B------:R-:W-:Y:S02]  /*5f50*/  CS2R R42, SRZ ;  /* 0x00000000002a7805 */ /* 0x000fe4000001ff00 */
[----:B------:R-:W-:Y:S02]  /*5f60*/  CS2R R40, SRZ ;  /* 0x0000000000287805 */ /* 0x000fe4000001ff00 */
[----:B------:R-:W-:Y:S07]  /*5f70*/  CS2R R48, SRZ ;  /* 0x0000000000307805 */ /* 0x000fee000001ff00 */
[----:B------:R-:W-:Y:S05]  /*5f80*/  @P1 BRA `(.L_x_89) ;  /* 0x00000000000c1947 */ /* 0x000fea0003800000 */
[----:B------:R-:W-:Y:S04]  /*5f90*/  SHF.L.U32 R3, R70, 0x1f, RZ ;  /* 0x0000001f46037819 */ /* 0x000fe800000006ff */
[----:B------:R-:W1:Y:S02]  /*5fa0*/  SYNCS.PHASECHK.TRANS64.TRYWAIT P1, [UR50+0x80], R3 ;  /* 0x00008003ff0075a7 */ /* 0x000e640008021132 */
[----:B-1----:R-:W-:Y:S05]  /*5fb0*/  @!P1 BRA `(.L_x_90) ;  /* 0x0000002c00a09947 */ /* 0x002fea0003800000 */
.L_x_89:
[----:B------:R-:W-:Y:S05]  /*5fc0*/  BSYNC B0 ;  /* 0x0000000000007941 */ /* 0x000fea0003800000 */
.L_x_88:
[----:B------:R-:W-:Y:S01]  /*5fd0*/  ISETP.NE.AND P1, PT, R87, RZ, PT ;  /* 0x000000ff5700720c */ /* 0x000fe20003f25270 */
[----:B------:R-:W-:Y:S11]  /*5fe0*/  HFMA2 R39, -RZ, RZ, 0, 5.9604644775390625e-08 ;  /* 0x00000001ff277431 */ /* 0x000ff600000001ff */
[----:B------:R-:W-:Y:S01]  /*5ff0*/  @!UPT UIADD3 URZ, UPT, UPT, URZ, URZ, URZ ;  /* 0x000000fffffff290 */ /* 0x000fe2000fffe0ff */
[----:B------:R-:W-:Y:S05]  /*6000*/  @P1 WARPSYNC.ALL ;  /* 0x0000000000001948 */ /* 0x000fea0003800000 */
[----:B------:R3:W1:Y:S04]  /*6010*/  @P1 LDSM.16.M88.4 R40, [R86+UR50+0x200] ;  /* 0x000200325628183b */ /* 0x0006680008000200 */
[----:B------:R3:W1:Y:S02]  /*6020*/  @P1 LDSM.16.M88.4 R48, [R82+0x200] ;  /* 0x000200005230183b */ /* 0x0006640000000200 */
.L_x_87:
[----:B------:R-:W-:Y:S05]  /*6030*/  BSYNC B1 ;  /* 0x0000000000017941 */ /* 0x000fea0003800000 */
.L_x_86:
[----:B-1----:R-:W-:Y:S04]  /*6040*/  SHF.R.U32.HI R2, RZ, 0x15, R34 ;  /* 0x00000015ff027819 */ /* 0x002fe80000011622 */
[----:B------:R-:W-:Y:S01]  /*6050*/  LOP3.LUT P1, RZ, R2, 0x3, R73, 0x48, !PT ;  /* 0x0000000302ff7812 */ /* 0x000fe20007824849 */
[----:B------:R-:W-:Y:S01]  /*6060*/  @!UPT UIADD3 URZ, UPT, UPT, URZ, URZ, URZ ;  /* 0x000000fffffff290 */ /* 0x000fe2000fffe0ff */
[----:B----4-:R-:W-:Y:S11]  /*6070*/  @P0 BRA `(.L_x_91) ;  /* 0x0000000000080947 */ /* 0x010ff60003800000 */
[----:B------:R-:W1:Y:S02]  /*6080*/  SYNCS.PHASECHK.TRANS64.TRYWAIT P0, [R83+URZ+0xe0], R0 ;  /* 0x0000e000530075a7 */ /* 0x000e6400080011ff */
[----:B-1----:R-:W-:Y:S05]  /*6090*/  @!P0 BRA `(.L_x_92) ;  /* 0x0000002c00808947 */ /* 0x002fea0003800000 */
.L_x_91:
[----:B------:R-:W-:Y:S05]  /*60a0*/  @!P1 BRA `(.L_x_93) ;  /* 0x0000000000409947 */ /* 0x000fea0003800000 */
[----:B------:R-:W4:Y:S01]  /*60b0*/  LDCU.64 UR8, c[0x4][0x70] ;  /* 0x01000e00ff0877ac */ /* 0x000f220008000a00 */
[----:B------:R-:W-:Y:S01]  /*60c0*/  MOV R3, 0x0 ;  /* 0x0000000000037802 */ /* 0x000fe20000000f00 */
[----:B------:R-:W-:Y:S02]  /*60d0*/  HFMA2 R12, -RZ, RZ, 0, 5.9604644775390625e-08 ;  /* 0x00000001ff0c7431 */ /* 0x000fe400000001ff */
[----:B------:R-:W-:Y:S02]  /*60e0*/  IMAD.MOV.U32 R8, RZ, RZ, 0x192 ;  /* 0x00000192ff087424 */ /* 0x000fe400078e00ff */
[----:B------:R-:W-:Y:S01]  /*60f0*/  IMAD.MOV.U32 R13, RZ, RZ, RZ ;  /* 0x000000ffff0d7224 */ /* 0x000fe200078e00ff */
[----:B------:R-:W5:Y:S01]  /*6100*/  LDCU.64 UR6, c[0x4][0x78] ;  /* 0x01000f00ff0677ac */ /* 0x000f620008000a00 */
[----:B------:R-:W1:Y:S01]  /*6110*/  LDC.64 R2, c[0x4][R3] ;  /* 0x0100000003027b82 */ /* 0x000e620000000a00 */
[----:B------:R-:W2:Y:S01]  /*6120*/  LDCU.64 UR4, c[0x4][0x10] ;  /* 0x01000200ff0477ac */ /* 0x000ea20008000a00 */
[----:B----4-:R-:W-:Y:S01]  /*6130*/  MOV R5, UR9 ;  /* 0x0000000900057c02 */ /* 0x010fe20008000f00 */
[----:B------:R-:W-:Y:S01]  /*6140*/  IMAD.U32 R4, RZ, RZ, UR8 ;  /* 0x00000008ff047e24 */ /* 0x000fe2000f8e00ff */
[----:B-----5:R-:W-:Y:S01]  /*6150*/  MOV R7, UR7 ;  /* 0x0000000700077c02 */ /* 0x020fe20008000f00 */
[----:B------:R-:W-:Y:S01]  /*6160*/  IMAD.U32 R6, RZ, RZ, UR6 ;  /* 0x00000006ff067e24 */ /* 0x000fe2000f8e00ff */
[----:B--2---:R-:W-:Y:S01]  /*6170*/  MOV R11, UR5 ;  /* 0x00000005000b7c02 */ /* 0x004fe20008000f00 */
[----:B------:R-:W-:Y:S02]  /*6180*/  IMAD.U32 R10, RZ, RZ, UR4 ;  /* 0x00000004ff0a7e24 */ /* 0x000fe4000f8e00ff */
[----:B------:R-:W-:Y:S07]  /*6190*/  LEPC R20, `(.L_x_93) ;  /* 0x000000001014794e */ /* 0x000fee0000000000 */
[----:B-1-3--:R-:W-:Y:S05]  /*61a0*/  CALL.ABS.NOINC R2 ;  /* 0x0000000002007343 */ /* 0x00afea0003c00000 */
.L_x_93:
[----:B------:R-:W-:Y:S01]  /*61b0*/  SHF.L.U32 R20, R40, 0x10, RZ ;  /* 0x0000001028147819 */ /* 0x000fe200000006ff */
[----:B------:R-:W-:Y:S05]  /*61c0*/  WARPSYNC.ALL ;  /* 0x0000000000007948 */ /* 0x000fea0003800000 */
[----:B------:R-:W-:Y:S01]  /*61d0*/  R2UR UR4, R34 ;  /* 0x00000000220472ca */ /* 0x000fe200000e0000 */
[----:B------:R-:W-:Y:S01]  /*61e0*/  BSSY.RECONVERGENT B0, `(.L_x_94) ;  /* 0x0000050000007945 */ /* 0x000fe20003800200 */
[----:B------:R-:W-:Y:S02]  /*61f0*/  LOP3.LUT R21, R40, 0xffff0000, RZ, 0xc0, !PT ;  /* 0xffff000028157812 */ /* 0x000fe400078ec0ff */
[C---:B------:R-:W-:Y:S02]  /*6200*/  SHF.L.U32 R36, R41.reuse, 0x10, RZ ;  /* 0x0000001029247819 */ /* 0x040fe400000006ff */
[----:B------:R-:W-:Y:S02]  /*6210*/  LOP3.LUT R38, R41, 0xffff0000, RZ, 0xc0, !PT ;  /* 0xffff000029267812 */ /* 0x000fe400078ec0ff */
[----:B------:R-:W-:Y:S02]  /*6220*/  SHF.L.U32 R37, R49, 0x10, RZ ;  /* 0x0000001031257819 */ /* 0x000fe400000006ff */
[----:B------:R-:W-:Y:S03]  /*6230*/  ISETP.NE.AND P0, PT, R72, RZ, PT ;  /* 0x000000ff4800720c */ /* 0x000fe60003f05270 */
[----:B------:R-:W1:Y:S02]  /*6240*/  LDTM.16dp256bit.x4 R4, tmem[UR4] ;  /* 0x00000004000479ee */ /* 0x000e640008120000 */
[C---:B-12---:R-:W-:Y:S01]  /*6250*/  FMUL R0, R33.reuse, R4 ;  /* 0x0000000421007220 */ /* 0x046fe20000400000 */
[C---:B------:R-:W-:Y:S01]  /*6260*/  FMUL R2, R33.reuse, R5 ;  /* 0x0000000521027220 */ /* 0x040fe20000400000 */
[C---:B------:R-:W-:Y:S01]  /*6270*/  FMUL R3, R33.reuse, R6 ;  /* 0x0000000621037220 */ /* 0x040fe20000400000 */
[----:B------:R-:W-:Y:S01]  /*6280*/  FMUL R7, R33, R7 ;  /* 0x0000000721077220 */ /* 0x000fe20000400000 */
[C---:B------:R-:W-:Y:S01]  /*6290*/  FFMA R0, R35.reuse, R20, R0 ;  /* 0x0000001423007223 */ /* 0x040fe20000000000 */
[C---:B------:R-:W-:Y:S01]  /*62a0*/  SHF.L.U32 R20, R42.reuse, 0x10, RZ ;  /* 0x000000102a147819 */ /* 0x040fe200000006ff */
[----:B------:R-:W-:Y:S01]  /*62b0*/  FFMA R2, R35, R21, R2 ;  /* 0x0000001523027223 */ /* 0x000fe20000000002 */
[----:B------:R-:W-:Y:S01]  /*62c0*/  SHF.L.U32 R21, R43, 0x10, RZ ;  /* 0x000000102b157819 */ /* 0x000fe200000006ff */
[----:B------:R-:W-:Y:S01]  /*62d0*/  FFMA R3, R35, R36, R3 ;  /* 0x0000002423037223 */ /* 0x000fe20000000003 */
[----:B------:R-:W-:Y:S01]  /*62e0*/  LOP3.LUT R36, R42, 0xffff0000, RZ, 0xc0, !PT ;  /* 0xffff00002a247812 */ /* 0x000fe200078ec0ff */
[C---:B------:R-:W-:Y:S01]  /*62f0*/  FMUL R4, R33.reuse, R8 ;  /* 0x0000000821047220 */ /* 0x040fe20000400000 */
[----:B------:R-:W-:Y:S01]  /*6300*/  F2FP.BF16.F32.PACK_AB R44, R2, R0 ;  /* 0x00000000022c723e */ /* 0x000fe200000010ff */
[C---:B------:R-:W-:Y:S01]  /*6310*/  FMUL R5, R33.reuse, R9 ;  /* 0x0000000921057220 */ /* 0x040fe20000400000 */
[----:B------:R-:W-:Y:S01]  /*6320*/  FMUL R6, R33, R10 ;  /* 0x0000000a21067220 */ /* 0x000fe20000400000 */
[----:B------:R-:W-:Y:S01]  /*6330*/  FFMA R7, R35, R38, R7 ;  /* 0x0000002623077223 */ /* 0x000fe20000000007 */
[----:B------:R-:W-:Y:S01]  /*6340*/  LOP3.LUT R38, R51, 0xffff0000, RZ, 0xc0, !PT ;  /* 0xffff000033267812 */ /* 0x000fe200078ec0ff */
[----:B------:R-:W-:Y:S01]  /*6350*/  FFMA R4, R35, R20, R4 ;  /* 0x0000001423047223 */ /* 0x000fe20000000004 */
[----:B------:R-:W-:Y:S01]  /*6360*/  LOP3.LUT R20, R43, 0xffff0000, RZ, 0xc0, !PT ;  /* 0xffff00002b147812 */ /* 0x000fe200078ec0ff */
[C---:B------:R-:W-:Y:S01]  /*6370*/  FFMA R5, R35.reuse, R36, R5 ;  /* 0x0000002423057223 */ /* 0x040fe20000000005 */
[C---:B------:R-:W-:Y:S01]  /*6380*/  LOP3.LUT R36, R48.reuse, 0xffff0000, RZ, 0xc0, !PT ;  /* 0xffff000030247812 */ /* 0x040fe200078ec0ff */
[----:B------:R-:W-:Y:S01]  /*6390*/  FFMA R6, R35, R21, R6 ;  /* 0x0000001523067223 */ /* 0x000fe20000000006 */
[----:B------:R-:W-:Y:S01]  /*63a0*/  SHF.L.U32 R21, R48, 0x10, RZ ;  /* 0x0000001030157819 */ /* 0x000fe200000006ff */
[----:B------:R-:W-:Y:S01]  /*63b0*/  FMUL R11, R33, R11 ;  /* 0x0000000b210b7220 */ /* 0x000fe20000400000 */
[----:B------:R-:W-:Y:S01]  /*63c0*/  F2FP.BF16.F32.PACK_AB R45, R7, R3 ;  /* 0x00000003072d723e */ /* 0x000fe200000010ff */
[C---:B------:R-:W-:Y:S01]  /*63d0*/  FMUL R8, R33.reuse, R12 ;  /* 0x0000000c21087220 */ /* 0x040fe20000400000 */
[C---:B------:R-:W-:Y:S01]  /*63e0*/  FMUL R9, R33.reuse, R13 ;  /* 0x0000000d21097220 */ /* 0x040fe20000400000 */
[----:B------:R-:W-:Y:S01]  /*63f0*/  FMUL R10, R33, R14 ;  /* 0x0000000e210a7220 */ /* 0x000fe20000400000 */
[C---:B------:R-:W-:Y:S01]  /*6400*/  FFMA R11, R35.reuse, R20, R11 ;  /* 0x00000014230b7223 */ /* 0x040fe2000000000b */
[----:B------:R-:W-:Y:S01]  /*6410*/  FFMA R8, R35, R21, R8 ;  /* 0x0000001523087223 */ /* 0x000fe20000000008 */
[----:B------:R-:W-:Y:S01]  /*6420*/  LOP3.LUT R20, R49, 0xffff0000, RZ, 0xc0, !PT ;  /* 0xffff000031147812 */ /* 0x000fe200078ec0ff */
[----:B------:R-:W-:Y:S01]  /*6430*/  FFMA R9, R35, R36, R9 ;  /* 0x0000002423097223 */ /* 0x000fe20000000009 */
[----:B------:R-:W-:Y:S01]  /*6440*/  FMUL R15, R33, R15 ;  /* 0x0000000f210f7220 */ /* 0x000fe20000400000 */
[C---:B------:R-:W-:Y:S01]  /*6450*/  SHF.L.U32 R21, R50.reuse, 0x10, RZ ;  /* 0x0000001032157819 */ /* 0x040fe200000006ff */
[----:B------:R-:W-:Y:S01]  /*6460*/  FFMA R10, R35, R37, R10 ;  /* 0x00000025230a7223 */ /* 0x000fe2000000000a */
[C---:B------:R-:W-:Y:S01]  /*6470*/  FMUL R12, R33.reuse, R16 ;  /* 0x00000010210c7220 */ /* 0x040fe20000400000 */
[----:B------:R-:W-:Y:S01]  /*6480*/  LOP3.LUT R36, R50, 0xffff0000, RZ, 0xc0, !PT ;  /* 0xffff000032247812 */ /* 0x000fe200078ec0ff */
[----:B------:R-:W-:Y:S01]  /*6490*/  FMUL R13, R33, R17 ;  /* 0x00000011210d7220 */ /* 0x000fe20000400000 */
[----:B------:R-:W-:Y:S01]  /*64a0*/  SHF.L.U32 R37, R51, 0x10, RZ ;  /* 0x0000001033257819 */ /* 0x000fe200000006ff */
[----:B------:R-:W-:Y:S01]  /*64b0*/  FMUL R14, R33, R18 ;  /* 0x00000012210e7220 */ /* 0x000fe20000400000 */
[----:B------:R-:W-:Y:S01]  /*64c0*/  FFMA R15, R35, R20, R15 ;  /* 0x00000014230f7223 */ /* 0x000fe2000000000f */
[----:B------:R-:W-:Y:S01]  /*64d0*/  FMUL R19, R33, R19 ;  /* 0x0000001321137220 */ /* 0x000fe20000400000 */
[C---:B------:R-:W-:Y:S01]  /*64e0*/  FFMA R12, R35.reuse, R21, R12 ;  /* 0x00000015230c7223 */ /* 0x040fe2000000000c */
[C---:B------:R-:W-:Y:S01]  /*64f0*/  FFMA R13, R35.reuse, R36, R13 ;  /* 0x00000024230d7223 */ /* 0x040fe2000000000d */
[C---:B------:R-:W-:Y:S01]  /*6500*/  FFMA R14, R35.reuse, R37, R14 ;  /* 0x00000025230e7223 */ /* 0x040fe2000000000e */
[----:B------:R-:W-:Y:S01]  /*6510*/  FFMA R19, R35, R38, R19 ;  /* 0x0000002623137223 */ /* 0x000fe20000000013 */
[----:B------:R-:W-:Y:S02]  /*6520*/  F2FP.BF16.F32.PACK_AB R46, R5, R4 ;  /* 0x00000004052e723e */ /* 0x000fe400000010ff */
[----:B------:R-:W-:Y:S02]  /*6530*/  F2FP.BF16.F32.PACK_AB R47, R11, R6 ;  /* 0x000000060b2f723e */ /* 0x000fe400000010ff */
[----:B------:R-:W-:Y:S02]  /*6540*/  F2FP.BF16.F32.PACK_AB R88, R9, R8 ;  /* 0x000000080958723e */ /* 0x000fe400000010ff */
[----:B------:R-:W-:Y:S01]  /*6550*/  F2FP.BF16.F32.PACK_AB R89, R15, R10 ;  /* 0x0000000a0f59723e */ /* 0x000fe200000010ff */
[----:B------:R1:W-:Y:S01]  /*6560*/  STSM.16.M88.4 [R84+0x200], R44 ;  /* 0x0002002c54007844 */ /* 0x0003e20000000200 */
[----:B------:R-:W-:Y:S02]  /*6570*/  F2FP.BF16.F32.PACK_AB R90, R13, R12 ;  /* 0x0000000c0d5a723e */ /* 0x000fe400000010ff */
[----:B------:R-:W-:Y:S05]  /*6580*/  F2FP.BF16.F32.PACK_AB R91, R19, R14 ;  /* 0x0000000e135b723e */ /* 0x000fea00000010ff */
[----:B------:R1:W-:Y:S01]  /*6590*/  STSM.16.M88.4 [R82+0x200], R88 ;  /* 0x0002005852007844 */ /* 0x0003e20000000200 */
[----:B------:R-:W-:Y:S01]  /*65a0*/  @!PT LDS RZ, [RZ] ;  /* 0x00000000fffff984 */ /* 0x000fe20000000800 */
[----:B------:R-:W-:Y:S01]  /*65b0*/  @!PT LDS RZ, [RZ] ;  /* 0x00000000fffff984 */ /* 0x000fe20000000800 */
[----:B------:R-:W-:Y:S01]  /*65c0*/  @!PT LDS RZ, [RZ] ;  /* 0x00000000fffff984 */ /* 0x000fe20000000800 */
[----:B------:R-:W-:Y:S01]  /*65d0*/  @!PT LDS RZ, [RZ] ;  /* 0x00000000fffff984 */ /* 0x000fe20000000800 */
[----:B------:R2:W-:Y:S07]  /*65e0*/  MEMBAR.ALL.CTA ;  /* 0x0000000000007992 */ /* 0x0005ee0000008000 */
[----:B--2---:R-:W2:Y:S02]  /*65f0*/  FENCE.VIEW.ASYNC.S ;  /* 0x00000000000073c6 */ /* 0x004ea40000000000 */
[----:B--2---:R-:W-:Y:S06]  /*6600*/  BAR.SYNC.DEFER_BLOCKING 0x1, 0x80 ;  /* 0x0042000000007b1d */ /* 0x004fec0000010000 */
[----:B------:R-:W-:Y:S05]  /*6610*/  @P0 BRA `(.L_x_95) ;  /* 0x0000000000300947 */ /* 0x000fea0003800000 */
[----:B------:R-:W-:Y:S01]  /*6620*/  UIADD3 UR6, UPT, UPT, UR50, 0x200, URZ ;  /* 0x0000020032067890 */ /* 0x000fe2000fffe0ff */
[----:B------:R-:W-:Y:S01]  /*6630*/  R2UR UR42, R79 ;  /* 0x000000004f2a72ca */ /* 0x000fe200000e0000 */
[----:B------:R-:W-:Y:S01]  /*6640*/  UIADD3 UR4, UP0, UPT, UR54, 0x680, URZ ;  /* 0x0000068036047890 */ /* 0x000fe2000ff1e0ff */
[----:B------:R-:W-:Y:S02]  /*6650*/  R2UR UR43, R77 ;  /* 0x000000004d2b72ca */ /* 0x000fe400000e0000 */
[----:B------:R-:W-:Y:S01]  /*6660*/  R2UR UR44, R78 ;  /* 0x000000004e2c72ca */ /* 0x000fe200000e0000 */
[----:B------:R-:W-:Y:S01]  /*6670*/  IMAD.U32 R74, RZ, RZ, UR6 ;  /* 0x00000006ff4a7e24 */ /* 0x000fe2000f8e00ff */
[----:B------:R-:W-:Y:S04]  /*6680*/  UIADD3.X UR5, UPT, UPT, URZ, UR55, URZ, UP0, !UPT ;  /* 0x00000037ff057290 */ /* 0x000fe800087fe4ff */
[----:B------:R-:W-:Y:S11]  /*6690*/  R2UR UR40, R74 ;  /* 0x000000004a2872ca */ /* 0x000ff600000e0000 */
[----:B------:R-:W-:Y:S02]  /*66a0*/  @!UPT UIADD3 URZ, UPT, UPT, URZ, URZ, URZ ;  /* 0x000000fffffff290 */ /* 0x000fe4000fffe0ff */
[----:B------:R2:W-:Y:S01]  /*66b0*/  UTMASTG.4D.IM2COL [UR40], [UR4] ;  /* 0x00000028040073b5 */ /* 0x0005e20008058000 */
[----:B------:R0:W-:Y:S01]  /*66c0*/  UTMACMDFLUSH ;  /* 0x00000000000079b7 */ /* 0x0001e20000000000 */
[----:B--2---:R-:W-:Y:S04]  /*66d0*/  DEPBAR.LE SB0, 0x1 ;  /* 0x000080400000791a */ /* 0x004fe80000000000 */
.L_x_95:
[----:B------:R-:W-:Y:S05]  /*66e0*/  BSYNC.RECONVERGENT B0 ;  /* 0x0000000000007941 */ /* 0x000fea0003800200 */
.L_x_94:
[----:B------:R-:W-:Y:S01]  /*66f0*/  BAR.SYNC.DEFER_BLOCKING 0x1, 0x80 ;  /* 0x0042000000007b1d */ /* 0x000fe20000010000 */
[----:B------:R-:W-:Y:S01]  /*6700*/  ISETP.NE.AND P1, PT, R81, RZ, PT ;  /* 0x000000ff5100720c */ /* 0x000fe20003f25270 */
[----:B------:R-:W-:Y:S01]  /*6710*/  UISETP.NE.AND UP0, UPT, UR52, URZ, UPT ;  /* 0x000000ff3400728c */ /* 0x000fe2000bf05270 */
[----:B------:R-:W-:Y:S11]  /*6720*/  LEA R4, R39, UR50, 0x3 ;  /* 0x0000003227047c11 */ /* 0x000ff6000f8e18ff */
[----:B------:R-:W-:Y:S01]  /*6730*/  @P1 SHF.L.U32 R3, R70, 0x1f, RZ ;  /* 0x0000001f46031819 */ /* 0x000fe200000006ff */
[----:B------:R-:W-:Y:S06]  /*6740*/  BRA.U !UP0, `(.L_x_96) ;  /* 0x0000000108247547 */ /* 0x000fec000b800000 */
[----:B------:R-:W2:Y:S01]  /*6750*/  S2R R0, SR_CgaCtaId ;  /* 0x0000000000007919 */ /* 0x000ea20000008800 */
[----:B------:R-:W-:Y:S01]  /*6760*/  IMAD.U32 R2, RZ, RZ, UR56 ;  /* 0x00000038ff027e24 */ /* 0x000fe2000f8e00ff */
[----:B------:R-:W-:Y:S04]  /*6770*/  UIADD3 UR56, UPT, UPT, UR56, 0x1, URZ ;  /* 0x0000000138387890 */ /* 0x000fe8000fffe0ff */
[----:B------:R-:W-:Y:S01]  /*6780*/  @P1 LEA R2, R2, UR50, 0x3 ;  /* 0x0000003202021c11 */ /* 0x000fe2000f8e18ff */
[----:B------:R-:W-:Y:S04]  /*6790*/  UISETP.NE.AND UP0, UPT, UR56, 0x4, UPT ;  /* 0x000000043800788c */ /* 0x000fe8000bf05270 */
[----:B------:R-:W-:Y:S01]  /*67a0*/  @P1 VIADD R5, R2, 0xa0 ;  /* 0x000000a002051836 */ /* 0x000fe20000000000 */
[----:B------:R-:W-:Y:S04]  /*67b0*/  USEL UR56, UR56, URZ, UP0 ;  /* 0x000000ff38387287 */ /* 0x000fe80008000000 */
[----:B--2---:R-:W-:Y:S04]  /*67c0*/  @P1 PRMT R0, R0, 0x654, R5 ;  /* 0x0000065400001816 */ /* 0x004fe80000000005 */
[----:B------:R2:W-:Y:S04]  /*67d0*/  @P1 SYNCS.ARRIVE.TRANS64.RED.A1T0 RZ, [R0+URZ], RZ ;  /* 0x000000ff00ff19a7 */ /* 0x0005e800081004ff */
.L_x_96:
[----:B------:R-:W4:Y:S01]  /*67e0*/  @P1 SYNCS.PHASECHK.TRANS64.TRYWAIT P0, [R4+URZ+0x80], R3 ;  /* 0x00008003040015a7 */ /* 0x000f2200080011ff */
[----:B------:R-:W-:Y:S01]  /*67f0*/  BSSY B1, `(.L_x_97) ;  /* 0x0000013000017945 */ /* 0x000fe20003800000 */
[----:B----4-:R-:W-:Y:S03]  /*6800*/  @P1 SEL R85, RZ, 0x1, !P0 ;  /* 0x00000001ff551807 */ /* 0x010fe60004000000 */
[----:B------:R-:W-:Y:S05]  /*6810*/  @!P1 BRA `(.L_x_98) ;  /* 0x0000000000409947 */ /* 0x000fea0003800000 */
[----:B------:R-:W-:Y:S01]  /*6820*/  ISETP.NE.AND P1, PT, R87, RZ, PT ;  /* 0x000000ff5700720c */ /* 0x000fe20003f25270 */
[----:B------:R-:W-:Y:S01]  /*6830*/  BSSY B0, `(.L_x_99) ;  /* 0x0000009000007945 */ /* 0x000fe20003800000 */
[----:B------:R-:W-:Y:S11]  /*6840*/  ISETP.NE.AND P0, PT, R85, RZ, PT ;  /* 0x000000ff5500720c */ /* 0x000ff60003f05270 */
[----:B------:R-:W-:Y:S05]  /*6850*/  @P1 IMAD R2, R39, 0x1000, R86 ;  /* 0x0000100027021824 */ /* 0x000fea00078e0256 */
[----:B--2---:R-:W-:Y:S05]  /*6860*/  @P1 IADD3 R0, PT, PT, R2, UR50, RZ ;  /* 0x0000003202001c10 */ /* 0x004fea000fffe0ff */
[----:B------:R-:W-:Y:S01]  /*6870*/  @P1 IMAD.IADD R0, R75, 0x1, R0 ;  /* 0x000000014b001824 */ /* 0x000fe200078e0200 */
[----:B------:R-:W-:Y:S06]  /*6880*/  @P0 BRA `(.L_x_100) ;  /* 0x00000000000c0947 */ /* 0x000fec0003800000 */
[----:B------:R-:W-:Y:S04]  /*6890*/  SHF.L.U32 R3, R70, 0x1f, RZ ;  /* 0x0000001f46037819 */ /* 0x000fe800000006ff */
[----:B------:R-:W2:Y:S02]  /*68a0*/  SYNCS.PHASECHK.TRANS64.TRYWAIT P0, [R4+URZ+0x80], R3 ;  /* 0x00008003040075a7 */ /* 0x000ea400080011ff */
[----:B--2---:R-:W-:Y:S05]  /*68b0*/  @!P0 BRA `(.L_x_101) ;  /* 0x00000024008c8947 */ /* 0x004fea0003800000 */
.L_x_100:
[----:B------:R-:W-:Y:S05]  /*68c0*/  BSYNC B0 ;  /* 0x0000000000007941 */ /* 0x000fea0003800000 */
.L_x_99:
[----:B------:R-:W-:Y:S02]  /*68d0*/  ISETP.NE.AND P0, PT, R87, RZ, PT ;  /* 0x000000ff5700720c */ /* 0x000fe40003f05270 */
[----:B------:R-:W-:Y:S11]  /*68e0*/  IADD3 R39, PT, PT, R39, 0x1, RZ ;  /* 0x0000000127277810 */ /* 0x000ff60007ffe0ff */
[----:B------:R-:W-:Y:S05]  /*68f0*/  @P0 WARPSYNC.ALL ;  /* 0x0000000000000948 */ /* 0x000fea0003800000 */
[----:B------:R4:W1:Y:S04]  /*6900*/  @P0 LDSM.16.M88.4 R40, [R2+UR50+0x200] ;  /* 0x000200320228083b */ /* 0x0008680008000200 */
[----:B------:R4:W1:Y:S02]  /*6910*/  @P0 LDSM.16.M88.4 R48, [R0+0x200] ;  /* 0x000200000030083b */ /* 0x0008640000000200 */
.L_x_98:
[----:B------:R-:W-:Y:S05]  /*6920*/  BSYNC B1 ;  /* 0x0000000000017941 */ /* 0x000fea0003800000 */
.L_x_97:
[----:B--2-4-:R-:W-:Y:S05]  /*6930*/  VIADD R0, R34, 0x20 ;  /* 0x0000002022007836 */ /* 0x014fea0000000000 */
[----:B------:R-:W-:Y:S04]  /*6940*/  SHF.R.U32.HI R0, RZ, 0x15, R0 ;  /* 0x00000015ff007819 */ /* 0x000fe80000011600 */
[----:B------:R-:W-:Y:S11]  /*6950*/  LOP3.LUT P0, RZ, R0, 0x3, R73, 0x48, !PT ;  /* 0x0000000300ff7812 */ /* 0x000ff60007804849 */
[----:B------:R-:W-:Y:S02]  /*6960*/  @!UPT UIADD3 URZ, UPT, UPT, URZ, URZ, URZ ;  /* 0x000000fffffff290 */ /* 0x000fe4000fffe0ff */
[----:B------:R-:W-:Y:S05]  /*6970*/  @!P0 BRA `(.L_x_102) ;  /* 0x0000000000408947 */ /* 0x000fea0003800000 */
[----:B------:R-:W2:Y:S01]  /*6980*/  LDCU.64 UR8, c[0x4][0x70] ;  /* 0x01000e00ff0877ac */ /* 0x000ea20008000a00 */
[----:B------:R-:W-:Y:S01]  /*6990*/  MOV R3, 0x0 ;  /* 0x0000000000037802 */ /* 0x000fe20000000f00 */
[----:B------:R-:W-:Y:S02]  /*69a0*/  HFMA2 R12, -RZ, RZ, 0, 5.9604644775390625e-08 ;  /* 0x00000001ff0c7431 */ /* 0x000fe400000001ff */
[----:B------:R-:W-:Y:S02]  /*69b0*/  IMAD.MOV.U32 R8, RZ, RZ, 0x192 ;  /* 0x00000192ff087424 */ /* 0x000fe400078e00ff */
[----:B------:R-:W-:Y:S01]  /*69c0*/  IMAD.MOV.U32 R13, RZ, RZ, RZ ;  /* 0x000000ffff0d7224 */ /* 0x000fe200078e00ff */
[----:B------:R-:W4:Y:S01]  /*69d0*/  LDCU.64 UR6, c[0x4][0x78] ;  /* 0x01000f00ff0677ac */ /* 0x000f220008000a00 */
[----:B------:R-:W1:Y:S01]  /*69e0*/  LDC.64 R2, c[0x4][R3] ;  /* 0x0100000003027b82 */ /* 0x000e620000000a00 */
[----:B------:R-:W5:Y:S01]  /*69f0*/  LDCU.64 UR4, c[0x4][0x10] ;  /* 0x01000200ff0477ac */ /* 0x000f620008000a00 */
[----:B--2---:R-:W-:Y:S01]  /*6a00*/  MOV R5, UR9 ;  /* 0x0000000900057c02 */ /* 0x004fe20008000f00 */
[----:B------:R-:W-:Y:S01]  /*6a10*/  IMAD.U32 R4, RZ, RZ, UR8 ;  /* 0x00000008ff047e24 */ /* 0x000fe2000f8e00ff */
[----:B----4-:R-:W-:Y:S01]  /*6a20*/  MOV R7, UR7 ;  /* 0x0000000700077c02 */ /* 0x010fe20008000f00 */
[----:B------:R-:W-:Y:S01]  /*6a30*/  IMAD.U32 R6, RZ, RZ, UR6 ;  /* 0x00000006ff067e24 */ /* 0x000fe2000f8e00ff */
[----:B-----5:R-:W-:Y:S01]  /*6a40*/  MOV R11, UR5 ;  /* 0x00000005000b7c02 */ /* 0x020fe20008000f00 */
[----:B------:R-:W-:Y:S02]  /*6a50*/  IMAD.U32 R10, RZ, RZ, UR4 ;  /* 0x00000004ff0a7e24 */ /* 0x000fe4000f8e00ff */
[----:B------:R-:W-:Y:S07]  /*6a60*/  LEPC R20, `(.L_x_102) ;  /* 0x000000001014794e */ /* 0x000fee0000000000 */
[----:B-1-3--:R-:W-:Y:S05]  /*6a70*/  CALL.ABS.NOINC R2 ;  /* 0x0000000002007343 */ /* 0x00afea0003c00000 */
.L_x_102:
[----:B-1----:R-:W-:Y:S01]  /*6a80*/  SHF.L.U32 R20, R40, 0x10, RZ ;  /* 0x0000001028147819 */ /* 0x002fe200000006ff */
[----:B------:R-:W-:Y:S05]  /*6a90*/  WARPSYNC.ALL ;  /* 0x0000000000007948 */ /* 0x000fea0003800000 */
[----:B------:R-:W-:Y:S01]  /*6aa0*/  R2UR UR4, R34 ;  /* 0x00000000220472ca */ /* 0x000fe200000e0000 */
[----:B------:R-:W1:Y:S01]  /*6ab0*/  S2R R92, SR_CgaCtaId ;  /* 0x00000000005c7919 */ /* 0x000e620000008800 */
[----:B------:R-:W-:Y:S01]  /*6ac0*/  LOP3.LUT R21, R40, 0xffff0000, RZ, 0xc0, !PT ;  /* 0xffff000028157812 */ /* 0x000fe200078ec0ff */
[----:B------:R-:W-:Y:S01]  /*6ad0*/  BSSY.RECONVERGENT B0, `(.L_x_103) ;  /* 0x0000054000007945 */ /* 0x000fe20003800200 */
[----:B------:R-:W-:Y:S02]  /*6ae0*/  LOP3.LUT R36, R41, 0xffff0000, RZ, 0xc0, !PT ;  /* 0xffff000029247812 */ /* 0x000fe400078ec0ff */
[----:B------:R-:W-:Y:S02]  /*6af0*/  SHF.L.U32 R37, R49, 0x10, RZ ;  /* 0x0000001031257819 */ /* 0x000fe400000006ff */
[----:B------:R-:W-:Y:S02]  /*6b00*/  LOP3.LUT R38, R51, 0xffff0000, RZ, 0xc0, !PT ;  /* 0xffff000033267812 */ /* 0x000fe400078ec0ff */
[----:B------:R-:W-:Y:S02]  /*6b10*/  ISETP.NE.AND P6, PT, R81, RZ, PT ;  /* 0x000000ff5100720c */ /* 0x000fe40003fc5270 */
[----:B------:R-:W-:Y:S01]  /*6b20*/  ISETP.NE.AND P0, PT, R72, RZ, PT ;  /* 0x000000ff4800720c */ /* 0x000fe20003f05270 */
[----:B------:R-:W2:Y:S01]  /*6b30*/  LDTM.16dp256bit.x4 R4, tmem[UR4+0x20] ;  /* 0x00002004000479ee */ /* 0x000ea20008120000 */
[----:B------:R-:W-:Y:S09]  /*6b40*/  MOV R93, UR56 ;  /* 0x00000038005d7c02 */ /* 0x000ff20008000f00 */
[----:B------:R-:W-:Y:S04]  /*6b50*/  @P6 LEA R93, R93, UR50, 0x3 ;  /* 0x000000325d5d6c11 */ /* 0x000fe8000f8e18ff */
[----:B------:R-:W-:Y:S04]  /*6b60*/  @P6 IADD3 R93, PT, PT, R93, 0xa0, RZ ;  /* 0x000000a05d5d6810 */ /* 0x000fe80007ffe0ff */
[----:B-1----:R-:W-:Y:S01]  /*6b70*/  @P6 PRMT R93, R92, 0x654, R93 ;  /* 0x000006545c5d6816 */ /* 0x002fe2000000005d */
[C---:B--2---:R-:W-:Y:S01]  /*6b80*/  FMUL R0, R33.reuse, R4 ;  /* 0x0000000421007220 */ /* 0x044fe20000400000 */
[C---:B------:R-:W-:Y:S01]  /*6b90*/  FMUL R2, R33.reuse, R5 ;  /* 0x0000000521027220 */ /* 0x040fe20000400000 */
[C---:B------:R-:W-:Y:S01]  /*6ba0*/  FMUL R3, R33.reuse, R6 ;  /* 0x0000000621037220 */ /* 0x040fe20000400000 */
[----:B------:R-:W-:Y:S01]  /*6bb0*/  FMUL R7, R33, R7 ;  /* 0x0000000721077220 */ /* 0x000fe20000400000 */
[----:B------:R-:W-:Y:S01]  /*6bc0*/  FFMA R0, R35, R20, R0 ;  /* 0x0000001423007223 */ /* 0x000fe20000000000 */
[----:B------:R-:W-:Y:S01]  /*6bd0*/  SHF.L.U32 R20, R41, 0x10, RZ ;  /* 0x0000001029147819 */ /* 0x000fe200000006ff */
[----:B------:R-:W-:Y:S01]  /*6be0*/  FFMA R2, R35, R21, R2 ;  /* 0x0000001523027223 */ /* 0x000fe20000000002 */
[----:B------:R-:W-:Y:S01]  /*6bf0*/  SHF.L.U32 R21, R43, 0x10, RZ ;  /* 0x000000102b157819 */ /* 0x000fe200000006ff */
[C---:B------:R-:W-:Y:S01]  /*6c00*/  FMUL R4, R33.reuse, R8 ;  /* 0x0000000821047220 */ /* 0x040fe20000400000 */
[----:B------:R-:W-:Y:S01]  /*6c10*/  FMUL R5, R33, R9 ;  /* 0x0000000921057220 */ /* 0x000fe20000400000 */
[C---:B------:R-:W-:Y:S01]  /*6c20*/  FFMA R3, R35.reuse, R20, R3 ;  /* 0x0000001423037223 */ /* 0x040fe20000000003 */
[C---:B------:R-:W-:Y:S01]  /*6c30*/  SHF.L.U32 R20, R42.reuse, 0x10, RZ ;  /* 0x000000102a147819 */ /* 0x040fe200000006ff */
[----:B------:R-:W-:Y:S01]  /*6c40*/  FFMA R7, R35, R36, R7 ;  /* 0x0000002423077223 */ /* 0x000fe20000000007 */
[----:B------:R-:W-:Y:S01]  /*6c50*/  LOP3.LUT R36, R42, 0xffff0000, RZ, 0xc0, !PT ;  /* 0xffff00002a247812 */ /* 0x000fe200078ec0ff */
[----:B------:R-:W-:Y:S01]  /*6c60*/  FMUL R6, R33, R10 ;  /* 0x0000000a21067220 */ /* 0x000fe20000400000 */
[----:B------:R-:W-:Y:S01]  /*6c70*/  F2FP.BF16.F32.PACK_AB R44, R2, R0 ;  /* 0x00000000022c723e */ /* 0x000fe200000010ff */
[----:B------:R-:W-:Y:S01]  /*6c80*/  FFMA R4, R35, R20, R4 ;  /* 0x0000001423047223 */ /* 0x000fe20000000004 */
[----:B------:R-:W-:Y:S01]  /*6c90*/  LOP3.LUT R20, R43, 0xffff0000, RZ, 0xc0, !PT ;  /* 0xffff00002b147812 */ /* 0x000fe200078ec0ff */
[----:B------:R-:W-:Y:S01]  /*6ca0*/  FMUL R11, R33, R11 ;  /* 0x0000000b210b7220 */ /* 0x000fe20000400000 */
[----:B------:R-:W-:Y:S01]  /*6cb0*/  F2FP.BF16.F32.PACK_AB R45, R7, R3 ;  /* 0x00000003072d723e */ /* 0x000fe200000010ff */
[C---:B------:R-:W-:Y:S01]  /*6cc0*/  FFMA R5, R35.reuse, R36, R5 ;  /* 0x0000002423057223 */ /* 0x040fe20000000005 */
[----:B------:R-:W-:Y:S01]  /*6cd0*/  LOP3.LUT R36, R50, 0xffff0000, RZ, 0xc0, !PT ;  /* 0xffff000032247812 */ /* 0x000fe200078ec0ff */
[C---:B------:R-:W-:Y:S01]  /*6ce0*/  FFMA R6, R35.reuse, R21, R6 ;  /* 0x0000001523067223 */ /* 0x040fe20000000006 */
[C---:B------:R-:W-:Y:S01]  /*6cf0*/  SHF.L.U32 R21, R48.reuse, 0x10, RZ ;  /* 0x0000001030157819 */ /* 0x040fe200000006ff */
[----:B------:R-:W-:Y:S01]  /*6d00*/  FFMA R11, R35, R20, R11 ;  /* 0x00000014230b7223 */ /* 0x000fe2000000000b */
[----:B------:R-:W-:Y:S01]  /*6d10*/  LOP3.LUT R20, R48, 0xffff0000, RZ, 0xc0, !PT ;  /* 0xffff000030147812 */ /* 0x000fe200078ec0ff */
[----:B------:R-:W-:Y:S01]  /*6d20*/  FMUL R8, R33, R12 ;  /* 0x0000000c21087220 */ /* 0x000fe20000400000 */
[----:B------:R-:W-:Y:S01]  /*6d30*/  F2FP.BF16.F32.PACK_AB R46, R5, R4 ;  /* 0x00000004052e723e */ /* 0x000fe200000010ff */
[C---:B------:R-:W-:Y:S01]  /*6d40*/  FMUL R9, R33.reuse, R13 ;  /* 0x0000000d21097220 */ /* 0x040fe20000400000 */
[----:B------:R-:W-:Y:S01]  /*6d50*/  FMUL R10, R33, R14 ;  /* 0x0000000e210a7220 */ /* 0x000fe20000400000 */
[----:B------:R-:W-:Y:S01]  /*6d60*/  FFMA R8, R35, R21, R8 ;  /* 0x0000001523087223 */ /* 0x000fe20000000008 */
[----:B------:R-:W-:Y:S01]  /*6d70*/  FMUL R15, R33, R15 ;  /* 0x0000000f210f7220 */ /* 0x000fe20000400000 */
[----:B------:R-:W-:Y:S01]  /*6d80*/  FFMA R9, R35, R20, R9 ;  /* 0x0000001423097223 */ /* 0x000fe20000000009 */
[----:B------:R-:W-:Y:S01]  /*6d90*/  LOP3.LUT R20, R49, 0xffff0000, RZ, 0xc0, !PT ;  /* 0xffff000031147812 */ /* 0x000fe200078ec0ff */
[----:B------:R-:W-:Y:S01]  /*6da0*/  FFMA R10, R35, R37, R10 ;  /* 0x00000025230a7223 */ /* 0x000fe2000000000a */
[----:B------:R-:W-:Y:S01]  /*6db0*/  SHF.L.U32 R21, R50, 0x10, RZ ;  /* 0x0000001032157819 */ /* 0x000fe200000006ff */
[C---:B------:R-:W-:Y:S01]  /*6dc0*/  FMUL R12, R33.reuse, R16 ;  /* 0x00000010210c7220 */ /* 0x040fe20000400000 */
        /* <DEDUP_REMOVED lines=11> */
[----:B------:R-:W-:Y:S01]  /*6e80*/  F2FP.BF16.F32.PACK_AB R89, R15, R10 ;  /* 0x0000000a0f59723e */ /* 0x000fe200000010ff */
[----:B------:R1:W-:Y:S01]  /*6e90*/  STSM.16.M88.4 [R84+0x1200], R44 ;  /* 0x0012002c54007844 */ /* 0x0003e20000000200 */
[----:B------:R-:W-:Y:S02]  /*6ea0*/  F2FP.BF16.F32.PACK_AB R90, R13, R12 ;  /* 0x0000000c0d5a723e */ /* 0x000fe400000010ff */
[----:B------:R-:W-:Y:S02]  /*6eb0*/  F2FP.BF16.F32.PACK_AB R91, R19, R14 ;  /* 0x0000000e135b723e */ /* 0x000fe400000010ff */
[----:B------:R-:W-:Y:S02]  /*6ec0*/  LEA R16, R39, UR50, 0x3 ;  /* 0x0000003227107c11 */ /* 0x000fe4000f8e18ff */
[----:B------:R-:W-:Y:S01]  /*6ed0*/  @P6 SHF.L.U32 R17, R70, 0x1f, RZ ;  /* 0x0000001f46116819 */ /* 0x000fe200000006ff */
        /* <DEDUP_REMOVED lines=9> */
[----:B------:R-:W-:Y:S01]  /*6f70*/  R2UR UR10, R79 ;  /* 0x000000004f0a72ca */ /* 0x000fe200000e0000 */
[----:B------:R-:W-:Y:S01]  /*6f80*/  UIADD3 UR4, UP0, UPT, UR54, 0x680, URZ ;  /* 0x0000068036047890 */ /* 0x000fe2000ff1e0ff */
[----:B------:R-:W-:Y:S01]  /*6f90*/  R2UR UR11, R77 ;  /* 0x000000004d0b72ca */ /* 0x000fe200000e0000 */
[----:B------:R-:W-:Y:S01]  /*6fa0*/  UIADD3 UR9, UPT, UPT, UR41, 0x20, URZ ;  /* 0x0000002029097890 */ /* 0x000fe2000fffe0ff */
[----:B------:R-:W-:Y:S01]  /*6fb0*/  R2UR UR12, R78 ;  /* 0x000000004e0c72ca */ /* 0x000fe200000e0000 */
[----:B------:R-:W-:Y:S02]  /*6fc0*/  UIADD3 UR8, UPT, UPT, UR50, 0x1200, URZ ;  /* 0x0000120032087890 */ /* 0x000fe4000fffe0ff */
[----:B------:R-:W-:Y:S10]  /*6fd0*/  UIADD3.X UR5, UPT, UPT, URZ, UR55, URZ, UP0, !UPT ;  /* 0x00000037ff057290 */ /* 0x000ff400087fe4ff */
[----:B------:R2:W-:Y:S01]  /*6fe0*/  UTMASTG.4D.IM2COL [UR8], [UR4] ;  /* 0x00000008040073b5 */ /* 0x0005e20008058000 */
[----:B------:R0:W-:Y:S01]  /*6ff0*/  UTMACMDFLUSH ;  /* 0x00000000000079b7 */ /* 0x0001e20000000000 */
[----:B--2---:R-:W-:Y:S04]  /*7000*/  DEPBAR.LE SB0, 0x1 ;  /* 0x000080400000791a */ /* 0x004fe80000000000 */
.L_x_104:
[----:B------:R-:W-:Y:S05]  /*7010*/  BSYNC.RECONVERGENT B0 ;  /* 0x0000000000007941 */ /* 0x000fea0003800200 */
.L_x_103:
[----:B------:R-:W-:Y:S01]  /*7020*/  BAR.SYNC.DEFER_BLOCKING 0x1, 0x80 ;  /* 0x0042000000007b1d */ /* 0x000fe20000010000 */
[----:B------:R-:W-:Y:S04]  /*7030*/  UIADD3 UR40, UPT, UPT, UR56, 0x1, URZ ;  /* 0x0000000138287890 */ /* 0x000fe8000fffe0ff */
[----:B------:R-:W-:Y:S04]  /*7040*/  UISETP.NE.AND UP0, UPT, UR40, 0x4, UPT ;  /* 0x000000042800788c */ /* 0x000fe8000bf05270 */
[----:B------:R-:W-:Y:S01]  /*7050*/  USEL UR40, UR40, URZ, UP0 ;  /* 0x000000ff28287287 */ /* 0x000fe20008000000 */
[----:B------:R2:W-:Y:S01]  /*7060*/  @P6 SYNCS.ARRIVE.TRANS64.RED.A1T0 RZ, [R93+URZ], RZ ;  /* 0x000000ff5dff69a7 */ /* 0x0005e200081004ff */
[----:B------:R-:W-:Y:S01]  /*7070*/  BSSY B1, `(.L_x_105) ;  /* 0x0000014000017945 */ /* 0x000fe20003800000 */
[----:B------:R-:W4:Y:S02]  /*7080*/  @P6 SYNCS.PHASECHK.TRANS64.TRYWAIT P0, [R16+URZ+0x80], R17 ;  /* 0x00008011100065a7 */ /* 0x000f2400080011ff */
[----:B----4-:R-:W-:Y:S01]  /*7090*/  @P6 SEL R85, RZ, 0x1, !P0 ;  /* 0x00000001ff556807 */ /* 0x010fe20004000000 */
[----:B--2---:R-:W-:Y:S06]  /*70a0*/  @!P6 BRA `(.L_x_106) ;  /* 0x000000000040e947 */ /* 0x004fec0003800000 */
[----:B------:R-:W-:Y:S01]  /*70b0*/  ISETP.NE.AND P1, PT, R87, RZ, PT ;  /* 0x000000ff5700720c */ /* 0x000fe20003f25270 */
[----:B------:R-:W-:Y:S01]  /*70c0*/  BSSY B0, `(.L_x_107) ;  /* 0x0000009000007945 */ /* 0x000fe20003800000 */
[----:B------:R-:W-:Y:S11]  /*70d0*/  ISETP.NE.AND P0, PT, R85, RZ, PT ;  /* 0x000000ff5500720c */ /* 0x000ff60003f05270 */
[----:B------:R-:W-:Y:S05]  /*70e0*/  @P1 IMAD R2, R39, 0x1000, R86 ;  /* 0x0000100027021824 */ /* 0x000fea00078e0256 */
[----:B------:R-:W-:Y:S05]  /*70f0*/  @P1 IADD3 R0, PT, PT, R2, UR50, RZ ;  /* 0x0000003202001c10 */ /* 0x000fea000fffe0ff */
[----:B------:R-:W-:Y:S01]  /*7100*/  @P1 IMAD.IADD R0, R75, 0x1, R0 ;  /* 0x000000014b001824 */ /* 0x000fe200078e0200 */
[----:B------:R-:W-:Y:S06]  /*7110*/  @P0 BRA `(.L_x_108) ;  /* 0x00000000000c0947 */ /* 0x000fec0003800000 */
[----:B------:R-:W-:Y:S04]  /*7120*/  SHF.L.U32 R3, R70, 0x1f, RZ ;  /* 0x0000001f46037819 */ /* 0x000fe800000006ff */
[----:B------:R-:W2:Y:S02]  /*7130*/  SYNCS.PHASECHK.TRANS64.TRYWAIT P0, [R16+URZ+0x80], R3 ;  /* 0x00008003100075a7 */ /* 0x000ea400080011ff */
[----:B--2---:R-:W-:Y:S05]  /*7140*/  @!P0 BRA `(.L_x_109) ;  /* 0x0000001c007c8947 */ /* 0x004fea0003800000 */
.L_x_108:
[----:B------:R-:W-:Y:S05]  /*7150*/  BSYNC B0 ;  /* 0x0000000000007941 */ /* 0x000fea0003800000 */
.L_x_107:
[----:B------:R-:W-:Y:S02]  /*7160*/  ISETP.NE.AND P0, PT, R87, RZ, PT ;  /* 0x000000ff5700720c */ /* 0x000fe40003f05270 */
[----:B------:R-:W-:Y:S11]  /*7170*/  IADD3 R39, PT, PT, R39, 0x1, RZ ;  /* 0x0000000127277810 */ /* 0x000ff60007ffe0ff */
[----:B------:R-:W-:Y:S05]  /*7180*/  @P0 WARPSYNC.ALL ;  /* 0x0000000000000948 */ /* 0x000fea0003800000 */
[----:B------:R4:W1:Y:S04]  /*7190*/  @P0 LDSM.16.M88.4 R40, [R2+UR50+0x200] ;  /* 0x000200320228083b */ /* 0x0008680008000200 */
[----:B------:R4:W1:Y:S02]  /*71a0*/  @P0 LDSM.16.M88.4 R48, [R0+0x200] ;  /* 0x000200000030083b */ /* 0x0008640000000200 */
.L_x_106:
[----:B------:R-:W-:Y:S05]  /*71b0*/  BSYNC B1 ;  /* 0x0000000000017941 */ /* 0x000fea0003800000 */
.L_x_105:
[----:B----4-:R-:W-:Y:S05]  /*71c0*/  VIADD R0, R34, 0x40 ;  /* 0x0000004022007836 */ /* 0x010fea0000000000 */
[----:B------:R-:W-:Y:S04]  /*71d0*/  SHF.R.U32.HI R0, RZ, 0x15, R0 ;  /* 0x00000015ff007819 */ /* 0x000fe80000011600 */
[----:B------:R-:W-:Y:S11]  /*71e0*/  LOP3.LUT P0, RZ, R0, 0x3, R73, 0x48, !PT ;  /* 0x0000000300ff7812 */ /* 0x000ff60007804849 */
[----:B------:R-:W-:Y:S02]  /*71f0*/  @!UPT UIADD3 URZ, UPT, UPT, URZ, URZ, URZ ;  /* 0x000000fffffff290 */ /* 0x000fe4000fffe0ff */
[----:B------:R-:W-:Y:S05]  /*7200*/  @!P0 BRA `(.L_x_110) ;  /* 0x0000000000408947 */ /* 0x000fea0003800000 */
[----:B------:R-:W4:Y:S01]  /*7210*/  LDCU.64 UR8, c[0x4][0x70] ;  /* 0x01000e00ff0877ac */ /* 0x000f220008000a00 */
[----:B--2---:R-:W-:Y:S01]  /*7220*/  MOV R3, 0x0 ;  /* 0x0000000000037802 */ /* 0x004fe20000000f00 */
[----:B------:R-:W-:Y:S02]  /*7230*/  HFMA2 R12, -RZ, RZ, 0, 5.9604644775390625e-08 ;  /* 0x00000001ff0c7431 */ /* 0x000fe400000001ff */
[----:B------:R-:W-:Y:S02]  /*7240*/  IMAD.MOV.U32 R8, RZ, RZ, 0x192 ;  /* 0x00000192ff087424 */ /* 0x000fe400078e00ff */
[----:B------:R-:W-:Y:S01]  /*7250*/  IMAD.MOV.U32 R13, RZ, RZ, RZ ;  /* 0x000000ffff0d7224 */ /* 0x000fe200078e00ff */
[----:B------:R-:W2:Y:S01]  /*7260*/  LDCU.64 UR6, c[0x4][0x78] ;  /* 0x01000f00ff0677ac */ /* 0x000ea20008000a00 */
[----:B------:R-:W1:Y:S01]  /*7270*/  LDC.64 R2, c[0x4][R3] ;  /* 0x0100000003027b82 */ /* 0x000e620000000a00 */
[----:B------:R-:W5:Y:S01]  /*7280*/  LDCU.64 UR4, c[0x4][0x10] ;  /* 0x01000200ff0477ac */ /* 0x000f620008000a00 */
[----:B----4-:R-:W-:Y:S01]  /*7290*/  MOV R5, UR9 ;  /* 0x0000000900057c02 */ /* 0x010fe20008000f00 */
[----:B------:R-:W-:Y:S01]  /*72a0*/  IMAD.U32 R4, RZ, RZ, UR8 ;  /* 0x00000008ff047e24 */ /* 0x000fe2000f8e00ff */
[----:B--2---:R-:W-:Y:S01]  /*72b0*/  MOV R7, UR7 ;  /* 0x0000000700077c02 */ /* 0x004fe20008000f00 */
[----:B------:R-:W-:Y:S01]  /*72c0*/  IMAD.U32 R6, RZ, RZ, UR6 ;  /* 0x00000006ff067e24 */ /* 0x000fe2000f8e00ff */
[----:B-----5:R-:W-:Y:S01]  /*72d0*/  MOV R11, UR5 ;  /* 0x00000005000b7c02 */ /* 0x020fe20008000f00 */
[----:B------:R-:W-:Y:S02]  /*72e0*/  IMAD.U32 R10, RZ, RZ, UR4 ;  /* 0x00000004ff0a7e24 */ /* 0x000fe4000f8e00ff */
[----:B------:R-:W-:Y:S07]  /*72f0*/  LEPC R20, `(.L_x_110) ;  /* 0x000000001014794e */ /* 0x000fee0000000000 */
[----:B-1-3--:R-:W-:Y:S05]  /*7300*/  CALL.ABS.NOINC R2 ;  /* 0x0000000002007343 */ /* 0x00afea0003c00000 */
.L_x_110:
[----:B-1----:R-:W-:Y:S01]  /*7310*/  SHF.L.U32 R20, R40, 0x10, RZ ;  /* 0x0000001028147819 */ /* 0x002fe200000006ff */
[----:B------:R-:W-:Y:S05]  /*7320*/  WARPSYNC.ALL ;  /* 0x0000000000007948 */ /* 0x000fea0003800000 */
[----:B------:R-:W-:Y:S01]  /*7330*/  R2UR UR4, R34 ;  /* 0x00000000220472ca */ /* 0x000fe200000e0000 */
[----:B------:R-:W-:Y:S01]  /*7340*/  BSSY.RECONVERGENT B0, `(.L_x_111) ;  /* 0x0000055000007945 */ /* 0x000fe20003800200 */
[----:B------:R-:W-:Y:S02]  /*7350*/  LOP3.LUT R21, R40, 0xffff0000, RZ, 0xc0, !PT ;  /* 0xffff000028157812 */ /* 0x000fe400078ec0ff */
[----:B------:R-:W-:Y:S02]  /*7360*/  LOP3.LUT R36, R41, 0xffff0000, RZ, 0xc0, !PT ;  /* 0xffff000029247812 */ /* 0x000fe400078ec0ff */
[----:B------:R-:W-:Y:S02]  /*7370*/  SHF.L.U32 R37, R43, 0x10, RZ ;  /* 0x000000102b257819 */ /* 0x000fe400000006ff */
[----:B------:R-:W-:Y:S02]  /*7380*/  LOP3.LUT R38, R51, 0xffff0000, RZ, 0xc0, !PT ;  /* 0xffff000033267812 */ /* 0x000fe400078ec0ff */
[----:B------:R-:W-:Y:S02]  /*7390*/  ISETP.NE.AND P6, PT, R81, RZ, PT ;  /* 0x000000ff5100720c */ /* 0x000fe40003fc5270 */
[----:B------:R-:W-:Y:S01]  /*73a0*/  ISETP.NE.AND P0, PT, R72, RZ, PT ;  /* 0x000000ff4800720c */ /* 0x000fe20003f05270 */
[----:B--2---:R-:W1:Y:S01]  /*73b0*/  LDTM.16dp256bit.x4 R4, tmem[UR4+0x40] ;  /* 0x00004004000479ee */ /* 0x004e620008120000 */
[----:B------:R-:W-:Y:S09]  /*73c0*/  MOV R93, UR40 ;  /* 0x00000028005d7c02 */ /* 0x000ff20008000f00 */
[----:B------:R-:W-:Y:S04]  /*73d0*/  @P6 LEA R93, R93, UR50, 0x3 ;  /* 0x000000325d5d6c11 */ /* 0x000fe8000f8e18ff */
[----:B------:R-:W-:Y:S04]  /*73e0*/  @P6 IADD3 R93, PT, PT, R93, 0xa0, RZ ;  /* 0x000000a05d5d6810 */ /* 0x000fe80007ffe0ff */
[----:B------:R-:W-:Y:S01]  /*73f0*/  @P6 PRMT R93, R92, 0x654, R93 ;  /* 0x000006545c5d6816 */ /* 0x000fe2000000005d */
[C---:B-1----:R-:W-:Y:S01]  /*7400*/  FMUL R0, R33.reuse, R4 ;  /* 0x0000000421007220 */ /* 0x042fe20000400000 */
[C---:B------:R-:W-:Y:S01]  /*7410*/  FMUL R2, R33.reuse, R5 ;  /* 0x0000000521027220 */ /* 0x040fe20000400000 */
[C---:B------:R-:W-:Y:S01]  /*7420*/  FMUL R3, R33.reuse, R6 ;  /* 0x0000000621037220 */ /* 0x040fe20000400000 */
[----:B------:R-:W-:Y:S01]  /*7430*/  FMUL R7, R33, R7 ;  /* 0x0000000721077220 */ /* 0x000fe20000400000 */
[----:B------:R-:W-:Y:S01]  /*7440*/  FFMA R0, R35, R20, R0 ;  /* 0x0000001423007223 */ /* 0x000fe20000000000 */
[----:B------:R-:W-:Y:S01]  /*7450*/  SHF.L.U32 R20, R41, 0x10, RZ ;  /* 0x0000001029147819 */ /* 0x000fe200000006ff */
[----:B------:R-:W-:Y:S01]  /*7460*/  FFMA R2, R35, R21, R2 ;  /* 0x0000001523027223 */ /* 0x000fe20000000002 */
[C---:B------:R-:W-:Y:S01]  /*7470*/  SHF.L.U32 R21, R42.reuse, 0x10, RZ ;  /* 0x000000102a157819 */ /* 0x040fe200000006ff */
[C---:B------:R-:W-:Y:S01]  /*7480*/  FMUL R4, R33.reuse, R8 ;  /* 0x0000000821047220 */ /* 0x040fe20000400000 */
[----:B------:R-:W-:Y:S01]  /*7490*/  FMUL R5, R33, R9 ;  /* 0x0000000921057220 */ /* 0x000fe20000400000 */
[C---:B------:R-:W-:Y:S01]  /*74a0*/  FFMA R3, R35.reuse, R20, R3 ;  /* 0x0000001423037223 */ /* 0x040fe20000000003 */
[----:B------:R-:W-:Y:S01]  /*74b0*/  LOP3.LUT R20, R42, 0xffff0000, RZ, 0xc0, !PT ;  /* 0xffff00002a147812 */ /* 0x000fe200078ec0ff */
[----:B------:R-:W-:Y:S01]  /*74c0*/  FFMA R7, R35, R36, R7 ;  /* 0x0000002423077223 */ /* 0x000fe20000000007 */
[----:B------:R-:W-:Y:S01]  /*74d0*/  LOP3.LUT R36, R43, 0xffff0000, RZ, 0xc0, !PT ;  /* 0xffff00002b247812 */ /* 0x000fe200078ec0ff */
[C---:B------:R-:W-:Y:S01]  /*74e0*/  FMUL R6, R33.reuse, R10 ;  /* 0x0000000a21067220 */ /* 0x040fe20000400000 */
[----:B------:R-:W-:Y:S01]  /*74f0*/  F2FP.BF16.F32.PACK_AB R44, R2, R0 ;  /* 0x00000000022c723e */ /* 0x000fe200000010ff */
[----:B------:R-:W-:Y:S01]  /*7500*/  FMUL R11, R33, R11 ;  /* 0x0000000b210b7220 */ /* 0x000fe20000400000 */
[----:B------:R-:W-:Y:S01]  /*7510*/  F2FP.BF16.F32.PACK_AB R45, R7, R3 ;  /* 0x00000003072d723e */ /* 0x000fe200000010ff */
[----:B------:R-:W-:Y:S01]  /*7520*/  FFMA R4, R35, R21, R4 ;  /* 0x0000001523047223 */ /* 0x000fe20000000004 */
[----:B------:R-:W-:Y:S01]  /*7530*/  SHF.L.U32 R21, R49, 0x10, RZ ;  /* 0x0000001031157819 */ /* 0x000fe200000006ff */
[C---:B------:R-:W-:Y:S01]  /*7540*/  FFMA R5, R35.reuse, R20, R5 ;  /* 0x0000001423057223 */ /* 0x040fe20000000005 */
[C---:B------:R-:W-:Y:S01]  /*7550*/  SHF.L.U32 R20, R48.reuse, 0x10, RZ ;  /* 0x0000001030147819 */ /* 0x040fe200000006ff */
[----:B------:R-:W-:Y:S01]  /*7560*/  FFMA R6, R35, R37, R6 ;  /* 0x0000002523067223 */ /* 0x000fe20000000006 */
[----:B------:R-:W-:Y:S01]  /*7570*/  SHF.L.U32 R37, R51, 0x10, RZ ;  /* 0x0000001033257819 */ /* 0x000fe200000006ff */
[----:B------:R-:W-:Y:S01]  /*7580*/  FFMA R11, R35, R36, R11 ;  /* 0x00000024230b7223 */ /* 0x000fe2000000000b */
[----:B------:R-:W-:Y:S01]  /*7590*/  LOP3.LUT R36, R48, 0xffff0000, RZ, 0xc0, !PT ;  /* 0xffff000030247812 */ /* 0x000fe200078ec0ff */
[----:B------:R-:W-:Y:S01]  /*75a0*/  FMUL R8, R33, R12 ;  /* 0x0000000c21087220 */ /* 0x000fe20000400000 */
[----:B------:R-:W-:Y:S01]  /*75b0*/  F2FP.BF16.F32.PACK_AB R46, R5, R4 ;  /* 0x00000004052e723e */ /* 0x000fe200000010ff */
[C---:B------:R-:W-:Y:S01]  /*75c0*/  FMUL R9, R33.reuse, R13 ;  /* 0x0000000d21097220 */ /* 0x040fe20000400000 */
[----:B------:R-:W-:Y:S01]  /*75d0*/  FMUL R10, R33, R14 ;  /* 0x0000000e210a7220 */ /* 0x000fe20000400000 */
[----:B------:R-:W-:Y:S01]  /*75e0*/  FFMA R8, R35, R20, R8 ;  /* 0x0000001423087223 */ /* 0x000fe20000000008 */
[----:B------:R-:W-:Y:S01]  /*75f0*/  LOP3.LUT R20, R49, 0xffff0000, RZ, 0xc0, !PT ;  /* 0xffff000031147812 */ /* 0x000fe200078ec0ff */
[C---:B------:R-:W-:Y:S01]  /*7600*/  FFMA R9, R35.reuse, R36, R9 ;  /* 0x0000002423097223 */ /* 0x040fe20000000009 */
[----:B------:R-:W-:Y:S01]  /*7610*/  FFMA R10, R35, R21, R10 ;  /* 0x00000015230a7223 */ /* 0x000fe2000000000a */
[C---:B------:R-:W-:Y:S01]  /*7620*/  FMUL R15, R33.reuse, R15 ;  /* 0x0000000f210f7220 */ /* 0x040fe20000400000 */
[C---:B------:R-:W-:Y:S01]  /*7630*/  SHF.L.U32 R21, R50.reuse, 0x10, RZ ;  /* 0x0000001032157819 */ /* 0x040fe200000006ff */
[C---:B------:R-:W-:Y:S01]  /*7640*/  FMUL R12, R33.reuse, R16 ;  /* 0x00000010210c7220 */ /* 0x040fe20000400000 */
[----:B------:R-:W-:Y:S01]  /*7650*/  LOP3.LUT R36, R50, 0xffff0000, RZ, 0xc0, !PT ;  /* 0xffff000032247812 */ /* 0x000fe200078ec0ff */
[C---:B------:R-:W-:Y:S01]  /*7660*/  FMUL R13, R33.reuse, R17 ;  /* 0x00000011210d7220 */ /* 0x040fe20000400000 */
        /* <DEDUP_REMOVED lines=34> */
.L_x_112:
[----:B------:R-:W-:Y:S05]  /*7890*/  BSYNC.RECONVERGENT B0 ;  /* 0x0000000000007941 */ /* 0x000fea0003800200 */
.L_x_111:
        /* <DEDUP_REMOVED lines=19> */
.L_x_116:
[----:B------:R-:W-:Y:S05]  /*79d0*/  BSYNC B0 ;  /* 0x0000000000007941 */ /* 0x000fea0003800000 */
.L_x_115:
[----:B------:R-:W-:Y:S11]  /*79e0*/  ISETP.NE.AND P0, PT, R87, RZ, PT ;  /* 0x000000ff5700720c */ /* 0x000ff60003f05270 */
[----:B------:R-:W-:Y:S02]  /*79f0*/  @!UPT UIADD3 URZ, UPT, UPT, URZ, URZ, URZ ;  /* 0x000000fffffff290 */ /* 0x000fe4000fffe0ff */
[----:B------:R-:W-:Y:S05]  /*7a00*/  @P0 WARPSYNC.ALL ;  /* 0x0000000000000948 */ /* 0x000fea0003800000 */
[----:B------:R4:W1:Y:S04]  /*7a10*/  @P0 LDSM.16.M88.4 R40, [R39+UR50+0x200] ;  /* 0x000200322728083b */ /* 0x0008680008000200 */
[----:B------:R4:W1:Y:S02]  /*7a20*/  @P0 LDSM.16.M88.4 R48, [R2+0x200] ;  /* 0x000200000230083b */ /* 0x0008640000000200 */
.L_x_114:
[----:B------:R-:W-:Y:S05]  /*7a30*/  BSYNC B1 ;  /* 0x0000000000017941 */ /* 0x000fea0003800000 */
.L_x_113:
[----:B--2---:R-:W-:Y:S05]  /*7a40*/  VIADD R0, R34, 0x60 ;  /* 0x0000006022007836 */ /* 0x004fea0000000000 */
        /* <DEDUP_REMOVED lines=9> */
[----:B------:R-:W5:Y:S01]  /*7ae0*/  LDCU.64 UR6, c[0x4][0x78] ;  /* 0x01000f00ff0677ac */ /* 0x000f620008000a00 */
[----:B----4-:R-:W4:Y:S01]  /*7af0*/  LDC.64 R2, c[0x4][R3] ;  /* 0x0100000003027b82 */ /* 0x010f220000000a00 */
[----:B------:R-:W3:Y:S01]  /*7b00*/  LDCU.64 UR4, c[0x4][0x10] ;  /* 0x01000200ff0477ac */ /* 0x000ee20008000a00 */
[----:B--2---:R-:W-:Y:S01]  /*7b10*/  MOV R5, UR9 ;  /* 0x0000000900057c02 */ /* 0x004fe20008000f00 */
[----:B------:R-:W-:Y:S01]  /*7b20*/  IMAD.U32 R4, RZ, RZ, UR8 ;  /* 0x00000008ff047e24 */ /* 0x000fe2000f8e00ff */
[----:B-----5:R-:W-:Y:S01]  /*7b30*/  MOV R7, UR7 ;  /* 0x0000000700077c02 */ /* 0x020fe20008000f00 */
[----:B------:R-:W-:Y:S01]  /*7b40*/  IMAD.U32 R6, RZ, RZ, UR6 ;  /* 0x00000006ff067e24 */ /* 0x000fe2000f8e00ff */
[----:B---3--:R-:W-:Y:S01]  /*7b50*/  MOV R11, UR5 ;  /* 0x00000005000b7c02 */ /* 0x008fe20008000f00 */
[----:B------:R-:W-:Y:S02]  /*7b60*/  IMAD.U32 R10, RZ, RZ, UR4 ;  /* 0x00000004ff0a7e24 */ /* 0x000fe4000f8e00ff */
[----:B------:R-:W-:Y:S07]  /*7b70*/  LEPC R20, `(.L_x_118) ;  /* 0x000000001014794e */ /* 0x000fee0000000000 */
[----:B-1--4-:R-:W-:Y:S05]  /*7b80*/  CALL.ABS.NOINC R2 ;  /* 0x0000000002007343 */ /* 0x012fea0003c00000 */
.L_x_118:
[----:B------:R-:W-:Y:S01]  /*7b90*/  ISETP.NE.AND P0, PT, R72, RZ, PT ;  /* 0x000000ff4800720c */ /* 0x000fe20003f05270 */
[----:B------:R-:W-:Y:S05]  /*7ba0*/  WARPSYNC.ALL ;  /* 0x0000000000007948 */ /* 0x000fea0003800000 */
[----:B------:R-:W-:Y:S01]  /*7bb0*/  R2UR UR4, R34 ;  /* 0x00000000220472ca */ /* 0x000fe200000e0000 */
[----:B------:R-:W-:Y:S01]  /*7bc0*/  BSSY.RECONVERGENT B0, `(.L_x_119) ;  /* 0x0000053000007945 */ /* 0x000fe20003800200 */
[----:B------:R-:W-:Y:S02]  /*7bd0*/  R2UR UR5, R83 ;  /* 0x00000000530572ca */ /* 0x000fe400000e0000 */
[C---:B-1----:R-:W-:Y:S02]  /*7be0*/  SHF.L.U32 R20, R40.reuse, 0x10, RZ ;  /* 0x0000001028147819 */ /* 0x042fe400000006ff */
[----:B------:R-:W-:Y:S02]  /*7bf0*/  LOP3.LUT R36, R40, 0xffff0000, RZ, 0xc0, !PT ;  /* 0xffff000028247812 */ /* 0x000fe400078ec0ff */
[C---:B------:R-:W-:Y:S02]  /*7c00*/  SHF.L.U32 R21, R41.reuse, 0x10, RZ ;  /* 0x0000001029157819 */ /* 0x040fe400000006ff */
[----:B------:R-:W-:Y:S02]  /*7c10*/  LOP3.LUT R38, R41, 0xffff0000, RZ, 0xc0, !PT ;  /* 0xffff000029267812 */ /* 0x000fe400078ec0ff */
[C---:B------:R-:W-:Y:S01]  /*7c20*/  SHF.L.U32 R37, R42.reuse, 0x10, RZ ;  /* 0x000000102a257819 */ /* 0x040fe200000006ff */
[----:B------:R-:W1:Y:S01]  /*7c30*/  LDTM.16dp256bit.x4 R4, tmem[UR4+0x60] ;  /* 0x00006004000479ee */ /* 0x000e620008120000 */
[----:B------:R-:W-:Y:S01]  /*7c40*/  LOP3.LUT R40, R42, 0xffff0000, RZ, 0xc0, !PT ;  /* 0xffff00002a287812 */ /* 0x000fe200078ec0ff */
[----:B------:R-:W-:Y:S01]  /*7c50*/  NOP ;  /* 0x0000000000007918 */ /* 0x000fe20000000000 */
[C---:B----4-:R-:W-:Y:S01]  /*7c60*/  SHF.L.U32 R39, R43.reuse, 0x10, RZ ;  /* 0x000000102b277819 */ /* 0x050fe200000006ff */
[----:B------:R-:W-:Y:S01]  /*7c70*/  UIADD3 UR5, UPT, UPT, UR5, 0xf0, URZ ;  /* 0x000000f005057890 */ /* 0x000fe2000fffe0ff */
[----:B------:R-:W-:Y:S02]  /*7c80*/  LOP3.LUT R41, R43, 0xffff0000, RZ, 0xc0, !PT ;  /* 0xffff00002b297812 */ /* 0x000fe400078ec0ff */
[C---:B------:R-:W-:Y:S01]  /*7c90*/  SHF.L.U32 R42, R48.reuse, 0x10, RZ ;  /* 0x00000010302a7819 */ /* 0x040fe200000006ff */
[----:B------:R-:W-:Y:S01]  /*7ca0*/  UPRMT UR5, UR45, 0x654, UR5 ;  /* 0x000006542d057896 */ /* 0x000fe20008000005 */
[----:B------:R-:W-:Y:S02]  /*7cb0*/  LOP3.LUT R43, R48, 0xffff0000, RZ, 0xc0, !PT ;  /* 0xffff0000302b7812 */ /* 0x000fe400078ec0ff */
[C---:B------:R-:W-:Y:S02]  /*7cc0*/  SHF.L.U32 R44, R49.reuse, 0x10, RZ ;  /* 0x00000010312c7819 */ /* 0x040fe400000006ff */
[----:B------:R-:W-:Y:S02]  /*7cd0*/  LOP3.LUT R46, R49, 0xffff0000, RZ, 0xc0, !PT ;  /* 0xffff0000312e7812 */ /* 0x000fe400078ec0ff */
[C---:B------:R-:W-:Y:S02]  /*7ce0*/  SHF.L.U32 R45, R50.reuse, 0x10, RZ ;  /* 0x00000010322d7819 */ /* 0x040fe400000006ff */
[----:B-1----:R-:W-:Y:S01]  /*7cf0*/  SYNCS.ARRIVE.TRANS64.RED.A1T0 RZ, [UR5], RZ ;  /* 0x000000ffffff79a7 */ /* 0x002fe20008100405 */
[----:B------:R-:W-:Y:S02]  /*7d00*/  LOP3.LUT R48, R50, 0xffff0000, RZ, 0xc0, !PT ;  /* 0xffff000032307812 */ /* 0x000fe400078ec0ff */
[C---:B------:R-:W-:Y:S02]  /*7d10*/  SHF.L.U32 R47, R51.reuse, 0x10, RZ ;  /* 0x00000010332f7819 */ /* 0x040fe400000006ff */
[----:B------:R-:W-:Y:S01]  /*7d20*/  LOP3.LUT R50, R51, 0xffff0000, RZ, 0xc0, !PT ;  /* 0xffff000033327812 */ /* 0x000fe200078ec0ff */
[C---:B------:R-:W-:Y:S01]  /*7d30*/  FMUL R4, R33.reuse, R4 ;  /* 0x0000000421047220 */ /* 0x040fe20000400000 */
[C---:B------:R-:W-:Y:S01]  /*7d40*/  FMUL R5, R33.reuse, R5 ;  /* 0x0000000521057220 */ /* 0x040fe20000400000 */
[C---:B------:R-:W-:Y:S01]  /*7d50*/  FMUL R6, R33.reuse, R6 ;  /* 0x0000000621067220 */ /* 0x040fe20000400000 */
[----:B------:R-:W-:Y:S01]  /*7d60*/  FMUL R7, R33, R7 ;  /* 0x0000000721077220 */ /* 0x000fe20000400000 */
[C---:B------:R-:W-:Y:S01]  /*7d70*/  FFMA R4, R35.reuse, R20, R4 ;  /* 0x0000001423047223 */ /* 0x040fe20000000004 */
[C---:B------:R-:W-:Y:S01]  /*7d80*/  FFMA R5, R35.reuse, R36, R5 ;  /* 0x0000002423057223 */ /* 0x040fe20000000005 */
[C---:B------:R-:W-:Y:S01]  /*7d90*/  FFMA R6, R35.reuse, R21, R6 ;  /* 0x0000001523067223 */ /* 0x040fe20000000006 */
[----:B------:R-:W-:Y:S01]  /*7da0*/  FFMA R7, R35, R38, R7 ;  /* 0x0000002623077223 */ /* 0x000fe20000000007 */
[C---:B------:R-:W-:Y:S01]  /*7db0*/  FMUL R8, R33.reuse, R8 ;  /* 0x0000000821087220 */ /* 0x040fe20000400000 */
[----:B------:R-:W-:Y:S01]  /*7dc0*/  FMUL R9, R33, R9 ;  /* 0x0000000921097220 */ /* 0x000fe20000400000 */
[----:B------:R-:W-:Y:S01]  /*7dd0*/  F2FP.BF16.F32.PACK_AB R88, R5, R4 ;  /* 0x000000040558723e */ /* 0x000fe200000010ff */
[----:B------:R-:W-:Y:S01]  /*7de0*/  FMUL R0, R33, R10 ;  /* 0x0000000a21007220 */ /* 0x000fe20000400000 */
[----:B------:R-:W-:Y:S01]  /*7df0*/  F2FP.BF16.F32.PACK_AB R89, R7, R6 ;  /* 0x000000060759723e */ /* 0x000fe200000010ff */
[C---:B------:R-:W-:Y:S01]  /*7e00*/  FFMA R8, R35.reuse, R37, R8 ;  /* 0x0000002523087223 */ /* 0x040fe20000000008 */
[----:B------:R-:W-:Y:S01]  /*7e10*/  FFMA R9, R35, R40, R9 ;  /* 0x0000002823097223 */ /* 0x000fe20000000009 */
[C---:B------:R-:W-:Y:S01]  /*7e20*/  FMUL R2, R33.reuse, R11 ;  /* 0x0000000b21027220 */ /* 0x040fe20000400000 */
[C---:B------:R-:W-:Y:S01]  /*7e30*/  FMUL R3, R33.reuse, R12 ;  /* 0x0000000c21037220 */ /* 0x040fe20000400000 */
[----:B------:R-:W-:Y:S01]  /*7e40*/  FMUL R10, R33, R13 ;  /* 0x0000000d210a7220 */ /* 0x000fe20000400000 */
[----:B------:R-:W-:Y:S01]  /*7e50*/  FFMA R0, R35, R39, R0 ;  /* 0x0000002723007223 */ /* 0x000fe20000000000 */
        /* <DEDUP_REMOVED lines=41> */
.L_x_120:
[----:B------:R-:W-:Y:S05]  /*80f0*/  BSYNC.RECONVERGENT B0 ;  /* 0x0000000000007941 */ /* 0x000fea0003800200 */
.L_x_119:
[----:B------:R-:W-:Y:S01]  /*8100*/  BAR.SYNC.DEFER_BLOCKING 0x1, 0x80 ;  /* 0x0042000000007b1d */ /* 0x000fe20000010000 */
[----:B------:R-:W-:Y:S01]  /*8110*/  UISETP.NE.AND UP0, UPT, UR52, -0x4, UPT ;  /* 0xfffffffc3400788c */ /* 0x000fe2000bf05270 */
[----:B------:R-:W-:Y:S08]  /*8120*/  IADD3 R0, PT, PT, R30, 0x1, RZ ;  /* 0x000000011e007810 */ /* 0x000ff00007ffe0ff */
[----:B------:R-:W-:Y:S05]  /*8130*/  BRA.U !UP0, `(.L_x_121) ;  /* 0x0000000108247547 */ /* 0x000fea000b800000 */
[----:B------:R-:W-:Y:S01]  /*8140*/  ISETP.NE.AND P0, PT, R81, RZ, PT ;  /* 0x000000ff5100720c */ /* 0x000fe20003f05270 */
[----:B------:R-:W-:Y:S01]  /*8150*/  IMAD.U32 R2, RZ, RZ, UR56 ;  /* 0x00000038ff027e24 */ /* 0x000fe2000f8e00ff */
[----:B------:R-:W-:Y:S04]  /*8160*/  UIADD3 UR56, UPT, UPT, UR56, 0x1, URZ ;  /* 0x0000000138387890 */ /* 0x000fe8000fffe0ff */
[----:B------:R-:W-:Y:S04]  /*8170*/  UISETP.NE.AND UP0, UPT, UR56, 0x4, UPT ;  /* 0x000000043800788c */ /* 0x000fe8000bf05270 */
[----:B------:R-:W-:Y:S03]  /*8180*/  USEL UR56, UR56, URZ, UP0 ;  /* 0x000000ff38387287 */ /* 0x000fe60008000000 */
[----:B------:R-:W-:Y:S05]  /*8190*/  @P0 LEA R2, R2, UR50, 0x3 ;  /* 0x0000003202020c11 */ /* 0x000fea000f8e18ff */
[----:B------:R-:W-:Y:S05]  /*81a0*/  @P0 VIADD R3, R2, 0xa0 ;  /* 0x000000a002030836 */ /* 0x000fea0000000000 */
[----:B------:R-:W-:Y:S04]  /*81b0*/  @P0 PRMT R3, R92, 0x654, R3 ;  /* 0x000006545c030816 */ /* 0x000fe80000000003 */
[----:B------:R2:W-:Y:S03]  /*81c0*/  @P0 SYNCS.ARRIVE.TRANS64.RED.A1T0 RZ, [R3+URZ], RZ ;  /* 0x000000ff03ff09a7 */ /* 0x0005e600081004ff */
.L_x_121:
[----:B------:R-:W-:Y:S01]  /*81d0*/  ISETP.NE.AND P1, PT, R76, RZ, PT ;  /* 0x000000ff4c00720c */ /* 0x000fe20003f25270 */
[----:B------:R-:W-:Y:S01]  /*81e0*/  UIADD3 UR52, UPT, UPT, UR52, 0x4, URZ ;  /* 0x0000000434347890 */ /* 0x000fe2000fffe0ff */
[----:B------:R-:W-:Y:S01]  /*81f0*/  ISETP.NE.AND P0, PT, R0, 0x2, PT ;  /* 0x000000020000780c */ /* 0x000fe20003f05270 */
[----:B------:R-:W-:Y:S01]  /*8200*/  UMOV UR57, UR51 ;  /* 0x0000003300397c82 */ /* 0x000fe20008000000 */
[----:B------:R-:W-:Y:S01]  /*8210*/  LOP3.LUT R68, R68, 0x1, RZ, 0x3c, !PT ;  /* 0x0000000144447812 */ /* 0x000fe200078e3cff */
[----:B------:R-:W-:Y:S01]  /*8220*/  IMAD.IADD R16, R29, 0x1, R62 ;  /* 0x000000011d107824 */ /* 0x000fe200078e023e */
[----:B------:R-:W-:Y:S01]  /*8230*/  SEL R2, RZ, 0x1, P0 ;  /* 0x00000001ff027807 */ /* 0x000fe20000000000 */
[----:B------:R-:W-:Y:S01]  /*8240*/  IMAD.IADD R19, R31, 0x1, R64 ;  /* 0x000000011f137824 */ /* 0x000fe200078e0240 */
[----:B------:R-:W-:Y:S02]  /*8250*/  SEL R30, R0, RZ, P0 ;  /* 0x000000ff001e7207 */ /* 0x000fe40000000000 */
[----:B------:R-:W-:Y:S03]  /*8260*/  LOP3.LUT R69, R69, R2, RZ, 0x3c, !PT ;  /* 0x0000000245457212 */ /* 0x000fe600078e3cff */
[----:B------:R-:W-:Y:S05]  /*8270*/  @P1 BRA `(.L_x_122) ;  /* 0xffffffd000041947 */ /* 0x000fea000383ffff */
[----:B------:R-:W-:-:S09]  /*8280*/  UISETP.NE.AND UP0, UPT, UR53, URZ, UPT ;  /* 0x000000ff3500728c */ /* 0x000fd2000bf05270 */
[----:B------:R-:W-:Y:S05]  /*8290*/  BRA.U !UP0, `(.L_x_123) ;  /* 0x0000000108487547 */ /* 0x000fea000b800000 */
[----:B------:R-:W4:Y:S02]  /*82a0*/  LDCU.64 UR4, c[0x0][0x890] ;  /* 0x00011200ff0477ac */ /* 0x000f240008000a00 */
[----:B----4-:R-:W-:-:S04]  /*82b0*/  UISETP.NE.U32.AND UP0, UPT, UR4, URZ, UPT ;  /* 0x000000ff0400728c */ /* 0x010fc8000bf05070 */
[----:B------:R-:W-:-:S09]  /*82c0*/  UISETP.NE.AND.EX UP0, UPT, UR5, URZ, UPT, UP0 ;  /* 0x000000ff0500728c */ /* 0x000fd2000bf05300 */
[----:B------:R-:W-:Y:S05]  /*82d0*/  BRA.U UP0, `(.L_x_124) ;  /* 0x00000001000c7547 */ /* 0x000fea000b800000 */
[----:B------:R-:W-:-:S13]  /*82e0*/  FSETP.NEU.AND P0, PT, R35, RZ, PT ;  /* 0x000000ff2300720b */ /* 0x000fda0003f0d000 */
[----:B------:R-:W-:Y:S05]  /*82f0*/  @!P0 EXIT ;  /* 0x000000000000894d */ /* 0x000fea0003800000 */
[----:B------:R-:W-:Y:S05]  /*8300*/  BRA `(.L_x_123) ;  /* 0x00000000002c7947 */ /* 0x000fea0003800000 */
.L_x_124:
[----:B------:R-:W-:Y:S01]  /*8310*/  ISETP.NE.AND P0, PT, R80, RZ, PT ;  /* 0x000000ff5000720c */ /* 0x000fe20003f05270 */
[----:B------:R-:W-:-:S12]  /*8320*/  BSSY.RECONVERGENT B0, `(.L_x_123) ;  /* 0x0000009000007945 */ /* 0x000fd80003800200 */
[----:B------:R-:W-:Y:S05]  /*8330*/  @P0 BRA `(.L_x_125) ;  /* 0x0000000000140947 */ /* 0x000fea0003800000 */
[----:B------:R-:W4:Y:S02]  /*8340*/  LDCU.64 UR4, c[0x0][0x888] ;  /* 0x00011100ff0477ac */ /* 0x000f240008000a00 */
[----:B----4-:R-:W-:-:S04]  /*8350*/  ISETP.NE.U32.AND P0, PT, RZ, UR4, PT ;  /* 0x00000004ff007c0c */ /* 0x010fc8000bf05070 */
[----:B------:R-:W-:-:S13]  /*8360*/  ISETP.NE.AND.EX P0, PT, RZ, UR5, PT, P0 ;  /* 0x00000005ff007c0c */ /* 0x000fda000bf05300 */
[----:B------:R-:W-:Y:S05]  /*8370*/  @!P0 EXIT ;  /* 0x000000000000894d */ /* 0x000fea0003800000 */
[----:B------:R-:W-:Y:S05]  /*8380*/  BRA `(.L_x_126) ;  /* 0x0000000000087947 */ /* 0x000fea0003800000 */
.L_x_125:
[----:B------:R-:W-:-:S13]  /*8390*/  FSETP.NEU.AND P0, PT, R35, RZ, PT ;  /* 0x000000ff2300720b */ /* 0x000fda0003f0d000 */
[----:B------:R-:W-:Y:S05]  /*83a0*/  @!P0 EXIT ;  /* 0x000000000000894d */ /* 0x000fea0003800000 */
.L_x_126:
[----:B------:R-:W-:Y:S05]  /*83b0*/  BSYNC.RECONVERGENT B0 ;  /* 0x0000000000007941 */ /* 0x000fea0003800200 */
.L_x_123:
[----:B------:R-:W-:Y:S01]  /*83c0*/  ULEA UR4, UR56, UR50, 0x3 ;  /* 0x0000003238047291 */ /* 0x000fe2000f8e18ff */
[----:B------:R-:W-:-:S04]  /*83d0*/  DEPBAR.LE SB0, 0x0 ;  /* 0x000080000000791a */ /* 0x000fc80000000000 */
[----:B------:R-:W-:-:S04]  /*83e0*/  UIADD3 UR4, UPT, UPT, UR4, 0xa0, URZ ;  /* 0x000000a004047890 */ /* 0x000fc8000fffe0ff */
[----:B------:R-:W-:-:S09]  /*83f0*/  UPRMT UR4, UR45, 0x654, UR4 ;  /* 0x000006542d047896 */ /* 0x000fd20008000004 */
[----:B------:R-:W-:Y:S01]  /*8400*/  SYNCS.ARRIVE.TRANS64.RED.A1T0 RZ, [UR4], RZ ;  /* 0x000000ffffff79a7 */ /* 0x000fe20008100404 */
[----:B------:R-:W-:Y:S05]  /*8410*/  EXIT ;  /* 0x000000000000794d */ /* 0x000fea0003800000 */
.L_x_19:
[----:B------:R-:W-:Y:S07]  /*8420*/  MOV R2, UR17 ;  /* 0x0000001100027c02 */ /* 0x000fee0008000f00 */
.L_x_127:
[----:B-1----:R1:W2:Y:S02]  /*8430*/  SYNCS.PHASECHK.TRANS64.TRYWAIT P1, [R2+URZ+0x40], R5 ;  /* 0x00004005020075a7 */ /* 0x0022a400080211ff */
[----:B--2---:R-:W-:Y:S05]  /*8440*/  @!P1 NANOSLEEP.SYNCS 0x989680 ;  /* 0x009896800000995d */ /* 0x004fea0003900000 */
[----:B------:R-:W2:Y:S02]  /*8450*/  @!P1 SYNCS.PHASECHK.TRANS64 P1, [R2+URZ+0x40], R5 ;  /* 0x00004005020095a7 */ /* 0x000ea400080210ff */
[----:B--2---:R-:W-:Y:S05]  /*8460*/  @!P1 BRA `(.L_x_127) ;  /* 0xfffffffc00f09947 */ /* 0x004fea000383ffff */
[----:B------:R-:W-:Y:S05]  /*8470*/  BRA `(.L_x_18) ;  /* 0xffffff9000ec7947 */ /* 0x000fea000383ffff */
.L_x_25:
[----:B------:R-:W-:Y:S07]  /*8480*/  MOV R2, UR25 ;  /* 0x0000001900027c02 */ /* 0x000fee0008000f00 */
.L_x_128:
[----:B-1----:R1:W2:Y:S02]  /*8490*/  SYNCS.PHASECHK.TRANS64.TRYWAIT P0, [R2+URZ+0x40], R5 ;  /* 0x00004005020075a7 */ /* 0x0022a400080011ff */
[----:B--2---:R-:W-:Y:S05]  /*84a0*/  @!P0 NANOSLEEP.SYNCS 0x989680 ;  /* 0x009896800000895d */ /* 0x004fea0003900000 */
[----:B------:R-:W2:Y:S02]  /*84b0*/  @!P0 SYNCS.PHASECHK.TRANS64 P0, [R2+URZ+0x40], R5 ;  /* 0x00004005020085a7 */ /* 0x000ea400080010ff */
[----:B--2---:R-:W-:Y:S05]  /*84c0*/  @!P0 BRA `(.L_x_128) ;  /* 0xfffffffc00f08947 */ /* 0x004fea000383ffff */
[----:B------:R-:W-:Y:S05]  /*84d0*/  BRA `(.L_x_24) ;  /* 0xffffff9800707947 */ /* 0x000fea000383ffff */
.L_x_29:
[----:B-1----:R-:W-:-:S07]  /*84e0*/  MOV R2, UR22 ;  /* 0x0000001600027c02 */ /* 0x002fce0008000f00 */
.L_x_129:
[----:B-1----:R1:W4:Y:S02]  /*84f0*/  SYNCS.PHASECHK.TRANS64.TRYWAIT P0, [R2+URZ+0xd0], R3 ;  /* 0x0000d003020075a7 */ /* 0x00232400080011ff */
[----:B----4-:R-:W-:Y:S05]  /*8500*/  @!P0 NANOSLEEP.SYNCS 0x989680 ;  /* 0x009896800000895d */ /* 0x010fea0003900000 */
[----:B------:R-:W4:Y:S02]  /*8510*/  @!P0 SYNCS.PHASECHK.TRANS64 P0, [R2+URZ+0xd0], R3 ;  /* 0x0000d003020085a7 */ /* 0x000f2400080010ff */
[----:B----4-:R-:W-:Y:S05]  /*8520*/  @!P0 BRA `(.L_x_129) ;  /* 0xfffffffc00f08947 */ /* 0x010fea000383ffff */
[----:B------:R-:W-:Y:S05]  /*8530*/  BRA `(.L_x_130) ;  /* 0xffffff9c004c7947 */ /* 0x000fea000383ffff */
.L_x_33:
[----:B------:R-:W-:-:S07]  /*8540*/  MOV R0, UR4 ;  /* 0x0000000400007c02 */ /* 0x000fce0008000f00 */
.L_x_131:
[----:B-1----:R1:W4:Y:S02]  /*8550*/  SYNCS.PHASECHK.TRANS64.TRYWAIT P0, [R0+URZ], R3 ;  /* 0x00000003000075a7 */ /* 0x00232400080011ff */
[----:B----4-:R-:W-:Y:S05]  /*8560*/  @!P0 NANOSLEEP.SYNCS 0x989680 ;  /* 0x009896800000895d */ /* 0x010fea0003900000 */
[----:B------:R-:W4:Y:S02]  /*8570*/  @!P0 SYNCS.PHASECHK.TRANS64 P0, [R0+URZ], R3 ;  /* 0x00000003000085a7 */ /* 0x000f2400080010ff */
[----:B----4-:R-:W-:Y:S05]  /*8580*/  @!P0 BRA `(.L_x_131) ;  /* 0xfffffffc00f08947 */ /* 0x010fea000383ffff */
[----:B------:R-:W-:Y:S05]  /*8590*/  BRA `(.L_x_132) ;  /* 0xffffffa000a47947 */ /* 0x000fea000383ffff */
.L_x_34:
[----:B------:R-:W-:-:S07]  /*85a0*/  MOV R0, UR4 ;  /* 0x0000000400007c02 */ /* 0x000fce0008000f00 */
.L_x_133:
[----:B-1----:R1:W4:Y:S02]  /*85b0*/  SYNCS.PHASECHK.TRANS64.TRYWAIT P0, [R0+URZ], R3 ;  /* 0x00000003000075a7 */ /* 0x00232400080011ff */
[----:B----4-:R-:W-:Y:S05]  /*85c0*/  @!P0 NANOSLEEP.SYNCS 0x989680 ;  /* 0x009896800000895d */ /* 0x010fea0003900000 */
[----:B------:R-:W4:Y:S02]  /*85d0*/  @!P0 SYNCS.PHASECHK.TRANS64 P0, [R0+URZ], R3 ;  /* 0x00000003000085a7 */ /* 0x000f2400080010ff */
[----:B----4-:R-:W-:Y:S05]  /*85e0*/  @!P0 BRA `(.L_x_133) ;  /* 0xfffffffc00f08947 */ /* 0x010fea000383ffff */
[----:B------:R-:W-:Y:S05]  /*85f0*/  BRA `(.L_x_134) ;  /* 0xffffffa000b47947 */ /* 0x000fea000383ffff */
.L_x_35:
[----:B------:R-:W-:-:S07]  /*8600*/  MOV R0, UR4 ;  /* 0x0000000400007c02 */ /* 0x000fce0008000f00 */
.L_x_135:
[----:B-1----:R1:W4:Y:S02]  /*8610*/  SYNCS.PHASECHK.TRANS64.TRYWAIT P0, [R0+URZ], R3 ;  /* 0x00000003000075a7 */ /* 0x00232400080011ff */
[----:B----4-:R-:W-:Y:S05]  /*8620*/  @!P0 NANOSLEEP.SYNCS 0x989680 ;  /* 0x009896800000895d */ /* 0x010fea0003900000 */
[----:B------:R-:W4:Y:S02]  /*8630*/  @!P0 SYNCS.PHASECHK.TRANS64 P0, [R0+URZ], R3 ;  /* 0x00000003000085a7 */ /* 0x000f2400080010ff */
[----:B----4-:R-:W-:Y:S05]  /*8640*/  @!P0 BRA `(.L_x_135) ;  /* 0xfffffffc00f08947 */ /* 0x010fea000383ffff */
[----:B------:R-:W-:Y:S05]  /*8650*/  BRA `(.L_x_136) ;  /* 0xffffffa000c47947 */ /* 0x000fea000383ffff */
.L_x_36:
[----:B------:R-:W-:-:S07]  /*8660*/  MOV R0, UR4 ;  /* 0x0000000400007c02 */ /* 0x000fce0008000f00 */
.L_x_137:
[----:B-1----:R1:W4:Y:S02]  /*8670*/  SYNCS.PHASECHK.TRANS64.TRYWAIT P0, [R0+URZ], R3 ;  /* 0x00000003000075a7 */ /* 0x00232400080011ff */
[----:B----4-:R-:W-:Y:S05]  /*8680*/  @!P0 NANOSLEEP.SYNCS 0x989680 ;  /* 0x009896800000895d */ /* 0x010fea0003900000 */
[----:B------:R-:W4:Y:S02]  /*8690*/  @!P0 SYNCS.PHASECHK.TRANS64 P0, [R0+URZ], R3 ;  /* 0x00000003000085a7 */ /* 0x000f2400080010ff */
[----:B----4-:R-:W-:Y:S05]  /*86a0*/  @!P0 BRA `(.L_x_137) ;  /* 0xfffffffc00f08947 */ /* 0x010fea000383ffff */
[----:B------:R-:W-:Y:S05]  /*86b0*/  BRA `(.L_x_138) ;  /* 0xffffffa000d47947 */ /* 0x000fea000383ffff */
.L_x_37:
[----:B------:R-:W-:-:S07]  /*86c0*/  MOV R0, UR4 ;  /* 0x0000000400007c02 */ /* 0x000fce0008000f00 */
.L_x_139:
[----:B-1----:R1:W4:Y:S02]  /*86d0*/  SYNCS.PHASECHK.TRANS64.TRYWAIT P0, [R0+URZ], R3 ;  /* 0x00000003000075a7 */ /* 0x00232400080011ff */
[----:B----4-:R-:W-:Y:S05]  /*86e0*/  @!P0 NANOSLEEP.SYNCS 0x989680 ;  /* 0x009896800000895d */ /* 0x010fea0003900000 */
[----:B------:R-:W4:Y:S02]  /*86f0*/  @!P0 SYNCS.PHASECHK.TRANS64 P0, [R0+URZ], R3 ;  /* 0x00000003000085a7 */ /* 0x000f2400080010ff */
[----:B----4-:R-:W-:Y:S05]  /*8700*/  @!P0 BRA `(.L_x_139) ;  /* 0xfffffffc00f08947 */ /* 0x010fea000383ffff */
[----:B------:R-:W-:Y:S05]  /*8710*/  BRA `(.L_x_140) ;  /* 0xffffffa000e47947 */ /* 0x000fea000383ffff */
.L_x_38:
[----:B------:R-:W-:-:S07]  /*8720*/  MOV R0, UR4 ;  /* 0x0000000400007c02 */ /* 0x000fce0008000f00 */
.L_x_141:
[----:B-1----:R1:W4:Y:S02]  /*8730*/  SYNCS.PHASECHK.TRANS64.TRYWAIT P0, [R0+URZ], R3 ;  /* 0x00000003000075a7 */ /* 0x00232400080011ff */
[----:B----4-:R-:W-:Y:S05]  /*8740*/  @!P0 NANOSLEEP.SYNCS 0x989680 ;  /* 0x009896800000895d */ /* 0x010fea0003900000 */
[----:B------:R-:W4:Y:S02]  /*8750*/  @!P0 SYNCS.PHASECHK.TRANS64 P0, [R0+URZ], R3 ;  /* 0x00000003000085a7 */ /* 0x000f2400080010ff */
[----:B----4-:R-:W-:Y:S05]  /*8760*/  @!P0 BRA `(.L_x_141) ;  /* 0xfffffffc00f08947 */ /* 0x010fea000383ffff */
[----:B------:R-:W-:Y:S05]  /*8770*/  BRA `(.L_x_142) ;  /* 0xffffffa000f47947 */ /* 0x000fea000383ffff */
.L_x_39:
[----:B------:R-:W-:-:S07]  /*8780*/  MOV R0, UR4 ;  /* 0x0000000400007c02 */ /* 0x000fce0008000f00 */
.L_x_143:
[----:B-1----:R1:W4:Y:S02]  /*8790*/  SYNCS.PHASECHK.TRANS64.TRYWAIT P0, [R0+URZ], R3 ;  /* 0x00000003000075a7 */ /* 0x00232400080011ff */
[----:B----4-:R-:W-:Y:S05]  /*87a0*/  @!P0 NANOSLEEP.SYNCS 0x989680 ;  /* 0x009896800000895d */ /* 0x010fea0003900000 */
[----:B------:R-:W4:Y:S02]  /*87b0*/  @!P0 SYNCS.PHASECHK.TRANS64 P0, [R0+URZ], R3 ;  /* 0x00000003000085a7 */ /* 0x000f2400080010ff */
[----:B----4-:R-:W-:Y:S05]  /*87c0*/  @!P0 BRA `(.L_x_143) ;  /* 0xfffffffc00f08947 */ /* 0x010fea000383ffff */
[----:B------:R-:W-:Y:S05]  /*87d0*/  BRA `(.L_x_144) ;  /* 0xffffffa400047947 */ /* 0x000fea000383ffff */
.L_x_42:
[----:B------:R-:W-:-:S07]  /*87e0*/  MOV R4, UR45 ;  /* 0x0000002d00047c02 */ /* 0x000fce0008000f00 */
.L_x_145:
[----:B-1----:R1:W2:Y:S02]  /*87f0*/  SYNCS.PHASECHK.TRANS64.TRYWAIT P1, [R4+URZ+0xd8], R7 ;  /* 0x0000d807040075a7 */ /* 0x0022a400080211ff */
[----:B--2---:R-:W-:Y:S05]  /*8800*/  @!P1 NANOSLEEP.SYNCS 0x989680 ;  /* 0x009896800000995d */ /* 0x004fea0003900000 */
[----:B------:R-:W2:Y:S02]  /*8810*/  @!P1 SYNCS.PHASECHK.TRANS64 P1, [R4+URZ+0xd8], R7 ;  /* 0x0000d807040095a7 */ /* 0x000ea400080210ff */
[----:B--2---:R-:W-:Y:S05]  /*8820*/  @!P1 BRA `(.L_x_145) ;  /* 0xfffffffc00f09947 */ /* 0x004fea000383ffff */
[----:B------:R-:W-:Y:S05]  /*8830*/  BRA `(.L_x_146) ;  /* 0xffffffa4006c7947 */ /* 0x000fea000383ffff */
.L_x_43:
[----:B-1----:R-:W-:-:S07]  /*8840*/  MOV R4, UR45 ;  /* 0x0000002d00047c02 */ /* 0x002fce0008000f00 */
.L_x_147:
[----:B-1----:R1:W2:Y:S02]  /*8850*/  SYNCS.PHASECHK.TRANS64.TRYWAIT P1, [R4+URZ+0xd0], R5 ;  /* 0x0000d005040075a7 */ /* 0x0022a400080211ff */
[----:B--2---:R-:W-:Y:S05]  /*8860*/  @!P1 NANOSLEEP.SYNCS 0x989680 ;  /* 0x009896800000995d */ /* 0x004fea0003900000 */
[----:B------:R-:W2:Y:S02]  /*8870*/  @!P1 SYNCS.PHASECHK.TRANS64 P1, [R4+URZ+0xd0], R5 ;  /* 0x0000d005040095a7 */ /* 0x000ea400080210ff */
[----:B--2---:R-:W-:Y:S05]  /*8880*/  @!P1 BRA `(.L_x_147) ;  /* 0xfffffffc00f09947 */ /* 0x004fea000383ffff */
[----:B------:R-:W-:Y:S05]  /*8890*/  BRA `(.L_x_148) ;  /* 0xffffffa400747947 */ /* 0x000fea000383ffff */
.L_x_51:
[----:B------:R-:W-:-:S07]  /*88a0*/  MOV R0, UR6 ;  /* 0x0000000600007c02 */ /* 0x000fce0008000f00 */
.L_x_149:
[----:B-1----:R1:W2:Y:S02]  /*88b0*/  SYNCS.PHASECHK.TRANS64.TRYWAIT P0, [R0+URZ+0xd0], R5 ;  /* 0x0000d005000075a7 */ /* 0x0022a400080011ff */
[----:B--2---:R-:W-:Y:S05]  /*88c0*/  @!P0 NANOSLEEP.SYNCS 0x989680 ;  /* 0x009896800000895d */ /* 0x004fea0003900000 */
[----:B------:R-:W2:Y:S02]  /*88d0*/  @!P0 SYNCS.PHASECHK.TRANS64 P0, [R0+URZ+0xd0], R5 ;  /* 0x0000d005000085a7 */ /* 0x000ea400080010ff */
[----:B--2---:R-:W-:Y:S05]  /*88e0*/  @!P0 BRA `(.L_x_149) ;  /* 0xfffffffc00f08947 */ /* 0x004fea000383ffff */
[----:B------:R-:W-:Y:S05]  /*88f0*/  BRA `(.L_x_150) ;  /* 0xffffffa800f87947 */ /* 0x000fea000383ffff */
.L_x_52:
[----:B------:R-:W-:-:S07]  /*8900*/  MOV R5, UR8 ;  /* 0x0000000800057c02 */ /* 0x000fce0008000f00 */
.L_x_151:
[----:B-1----:R1:W2:Y:S02]  /*8910*/  SYNCS.PHASECHK.TRANS64.TRYWAIT P0, [R5+URZ+0xf0], R0 ;  /* 0x0000f000050075a7 */ /* 0x0022a400080011ff */
[----:B--2---:R-:W-:Y:S05]  /*8920*/  @!P0 NANOSLEEP.SYNCS 0x989680 ;  /* 0x009896800000895d */ /* 0x004fea0003900000 */
[----:B------:R-:W2:Y:S02]  /*8930*/  @!P0 SYNCS.PHASECHK.TRANS64 P0, [R5+URZ+0xf0], R0 ;  /* 0x0000f000050085a7 */ /* 0x000ea400080010ff */
[----:B--2---:R-:W-:Y:S05]  /*8940*/  @!P0 BRA `(.L_x_151) ;  /* 0xfffffffc00f08947 */ /* 0x004fea000383ffff */
[----:B------:R-:W-:Y:S05]  /*8950*/  BRA `(.L_x_152) ;  /* 0xffffffac00147947 */ /* 0x000fea000383ffff */
.L_x_55:
[----:B-1----:R-:W-:Y:S07]  /*8960*/  MOV R0, UR7 ;  /* 0x0000000700007c02 */ /* 0x002fee0008000f00 */
.L_x_153:
[----:B-1----:R1:W2:Y:S02]  /*8970*/  SYNCS.PHASECHK.TRANS64.TRYWAIT P0, [R0+URZ], R5 ;  /* 0x00000005000075a7 */ /* 0x0022a400080011ff */
[----:B--2---:R-:W-:Y:S05]  /*8980*/  @!P0 NANOSLEEP.SYNCS 0x989680 ;  /* 0x009896800000895d */ /* 0x004fea0003900000 */
[----:B------:R-:W2:Y:S02]  /*8990*/  @!P0 SYNCS.PHASECHK.TRANS64 P0, [R0+URZ], R5 ;  /* 0x00000005000085a7 */ /* 0x000ea400080010ff */
[----:B--2---:R-:W-:Y:S05]  /*89a0*/  @!P0 BRA `(.L_x_153) ;  /* 0xfffffffc00f08947 */ /* 0x004fea000383ffff */
[----:B------:R-:W-:Y:S05]  /*89b0*/  BRA `(.L_x_54) ;  /* 0xffffffac00387947 */ /* 0x000fea000383ffff */
.L_x_58:
[----:B------:R-:W-:-:S07]  /*89c0*/  MOV R0, UR5 ;  /* 0x0000000500007c02 */ /* 0x000fce0008000f00 */
.L_x_154:
[----:B-1----:R1:W3:Y:S02]  /*89d0*/  SYNCS.PHASECHK.TRANS64.TRYWAIT P0, [R0+URZ], R3 ;  /* 0x00000003000075a7 */ /* 0x0022e400080011ff */
[----:B---3--:R-:W-:Y:S05]  /*89e0*/  @!P0 NANOSLEEP.SYNCS 0x989680 ;  /* 0x009896800000895d */ /* 0x008fea0003900000 */
[----:B------:R-:W3:Y:S02]  /*89f0*/  @!P0 SYNCS.PHASECHK.TRANS64 P0, [R0+URZ], R3 ;  /* 0x00000003000085a7 */ /* 0x000ee400080010ff */
[----:B---3--:R-:W-:Y:S05]  /*8a00*/  @!P0 BRA `(.L_x_154) ;  /* 0xfffffffc00f08947 */ /* 0x008fea000383ffff */
[----:B------:R-:W-:Y:S05]  /*8a10*/  BRA `(.L_x_155) ;  /* 0xffffffb0002c7947 */ /* 0x000fea000383ffff */
.L_x_59:
[----:B------:R-:W-:-:S07]  /*8a20*/  MOV R0, UR7 ;  /* 0x0000000700007c02 */ /* 0x000fce0008000f00 */
.L_x_156:
[----:B-1----:R1:W3:Y:S02]  /*8a30*/  SYNCS.PHASECHK.TRANS64.TRYWAIT P0, [R0+URZ], R3 ;  /* 0x00000003000075a7 */ /* 0x0022e400080011ff */
[----:B---3--:R-:W-:Y:S05]  /*8a40*/  @!P0 NANOSLEEP.SYNCS 0x989680 ;  /* 0x009896800000895d */ /* 0x008fea0003900000 */
[----:B------:R-:W3:Y:S02]  /*8a50*/  @!P0 SYNCS.PHASECHK.TRANS64 P0, [R0+URZ], R3 ;  /* 0x00000003000085a7 */ /* 0x000ee400080010ff */
[----:B---3--:R-:W-:Y:S05]  /*8a60*/  @!P0 BRA `(.L_x_156) ;  /* 0xfffffffc00f08947 */ /* 0x008fea000383ffff */
[----:B------:R-:W-:Y:S05]  /*8a70*/  BRA `(.L_x_157) ;  /* 0xffffffb000387947 */ /* 0x000fea000383ffff */
.L_x_64:
[----:B------:R-:W-:Y:S07]  /*8a80*/  MOV R0, UR22 ;  /* 0x0000001600007c02 */ /* 0x000fee0008000f00 */
.L_x_158:
[----:B--2---:R2:W3:Y:S02]  /*8a90*/  SYNCS.PHASECHK.TRANS64.TRYWAIT P0, [R0+URZ+0xd0], R3 ;  /* 0x0000d003000075a7 */ /* 0x0044e400080011ff */
[----:B---3--:R-:W-:Y:S05]  /*8aa0*/  @!P0 NANOSLEEP.SYNCS 0x989680 ;  /* 0x009896800000895d */ /* 0x008fea0003900000 */
[----:B------:R-:W3:Y:S02]  /*8ab0*/  @!P0 SYNCS.PHASECHK.TRANS64 P0, [R0+URZ+0xd0], R3 ;  /* 0x0000d003000085a7 */ /* 0x000ee400080010ff */
[----:B---3--:R-:W-:Y:S05]  /*8ac0*/  @!P0 BRA `(.L_x_158) ;  /* 0xfffffffc00f08947 */ /* 0x008fea000383ffff */
[----:B------:R-:W-:Y:S05]  /*8ad0*/  BRA `(.L_x_159) ;  /* 0xffffffb400687947 */ /* 0x000fea000383ffff */
.L_x_67:
[----:B------:R-:W-:Y:S07]  /*8ae0*/  MOV R0, UR22 ;  /* 0x0000001600007c02 */ /* 0x000fee0008000f00 */
.L_x_160:
[----:B--2---:R2:W3:Y:S02]  /*8af0*/  SYNCS.PHASECHK.TRANS64.TRYWAIT P0, [R0+URZ+0xc8], R3 ;  /* 0x0000c803000075a7 */ /* 0x0044e400080011ff */
[----:B---3--:R-:W-:Y:S05]  /*8b00*/  @!P0 NANOSLEEP.SYNCS 0x989680 ;  /* 0x009896800000895d */ /* 0x008fea0003900000 */
[----:B------:R-:W3:Y:S02]  /*8b10*/  @!P0 SYNCS.PHASECHK.TRANS64 P0, [R0+URZ+0xc8], R3 ;  /* 0x0000c803000085a7 */ /* 0x000ee400080010ff */
[----:B---3--:R-:W-:Y:S05]  /*8b20*/  @!P0 BRA `(.L_x_160) ;  /* 0xfffffffc00f08947 */ /* 0x008fea000383ffff */
[----:B------:R-:W-:Y:S05]  /*8b30*/  BRA `(.L_x_66) ;  /* 0xffffffb800407947 */ /* 0x000fea000383ffff */
.L_x_70:
[----:B------:R-:W-:Y:S07]  /*8b40*/  MOV R3, UR22 ;  /* 0x0000001600037c02 */ /* 0x000fee0008000f00 */
.L_x_161:
[----:B-1----:R1:W2:Y:S02]  /*8b50*/  SYNCS.PHASECHK.TRANS64.TRYWAIT P0, [R3+URZ+0xa0], R12 ;  /* 0x0000a00c030075a7 */ /* 0x0022a400080011ff */
[----:B--2---:R-:W-:Y:S05]  /*8b60*/  @!P0 NANOSLEEP.SYNCS 0x989680 ;  /* 0x009896800000895d */ /* 0x004fea0003900000 */
[----:B------:R-:W2:Y:S02]  /*8b70*/  @!P0 SYNCS.PHASECHK.TRANS64 P0, [R3+URZ+0xa0], R12 ;  /* 0x0000a00c030085a7 */ /* 0x000ea400080010ff */
[----:B--2---:R-:W-:Y:S05]  /*8b80*/  @!P0 BRA `(.L_x_161) ;  /* 0xfffffffc00f08947 */ /* 0x004fea000383ffff */
[----:B------:R-:W-:Y:S05]  /*8b90*/  BRA `(.L_x_162) ;  /* 0xffffffb800f87947 */ /* 0x000fea000383ffff */
.L_x_71:
[----:B-1----:R-:W-:Y:S07]  /*8ba0*/  MOV R3, UR22 ;  /* 0x0000001600037c02 */ /* 0x002fee0008000f00 */
.L_x_163:
[----:B-1----:R1:W2:Y:S02]  /*8bb0*/  SYNCS.PHASECHK.TRANS64.TRYWAIT P0, [R3+URZ+0xa8], R12 ;  /* 0x0000a80c030075a7 */ /* 0x0022a400080011ff */
[----:B--2---:R-:W-:Y:S05]  /*8bc0*/  @!P0 NANOSLEEP.SYNCS 0x989680 ;  /* 0x009896800000895d */ /* 0x004fea0003900000 */
[----:B------:R-:W2:Y:S02]  /*8bd0*/  @!P0 SYNCS.PHASECHK.TRANS64 P0, [R3+URZ+0xa8], R12 ;  /* 0x0000a80c030085a7 */ /* 0x000ea400080010ff */
[----:B--2---:R-:W-:Y:S05]  /*8be0*/  @!P0 BRA `(.L_x_163) ;  /* 0xfffffffc00f08947 */ /* 0x004fea000383ffff */
[----:B------:R-:W-:Y:S05]  /*8bf0*/  BRA `(.L_x_164) ;  /* 0xffffffbc00307947 */ /* 0x000fea000383ffff */
.L_x_72:
[----:B-1----:R-:W-:Y:S07]  /*8c00*/  MOV R3, UR22 ;  /* 0x0000001600037c02 */ /* 0x002fee0008000f00 */
.L_x_165:
[----:B-1----:R1:W2:Y:S02]  /*8c10*/  SYNCS.PHASECHK.TRANS64.TRYWAIT P0, [R3+URZ+0xb0], R12 ;  /* 0x0000b00c030075a7 */ /* 0x0022a400080011ff */
[----:B--2---:R-:W-:Y:S05]  /*8c20*/  @!P0 NANOSLEEP.SYNCS 0x989680 ;  /* 0x009896800000895d */ /* 0x004fea0003900000 */
[----:B------:R-:W2:Y:S02]  /*8c30*/  @!P0 SYNCS.PHASECHK.TRANS64 P0, [R3+URZ+0xb0], R12 ;  /* 0x0000b00c030085a7 */ /* 0x000ea400080010ff */
[----:B--2---:R-:W-:Y:S05]  /*8c40*/  @!P0 BRA `(.L_x_165) ;  /* 0xfffffffc00f08947 */ /* 0x004fea000383ffff */
[----:B------:R-:W-:Y:S05]  /*8c50*/  BRA `(.L_x_166) ;  /* 0xffffffbc00787947 */ /* 0x000fea000383ffff */
.L_x_73:
[----:B------:R-:W-:Y:S07]  /*8c60*/  MOV R3, UR22 ;  /* 0x0000001600037c02 */ /* 0x000fee0008000f00 */
.L_x_167:
[----:B-1----:R1:W2:Y:S02]  /*8c70*/  SYNCS.PHASECHK.TRANS64.TRYWAIT P0, [R3+URZ+0xb8], R12 ;  /* 0x0000b80c030075a7 */ /* 0x0022a400080011ff */
[----:B--2---:R-:W-:Y:S05]  /*8c80*/  @!P0 NANOSLEEP.SYNCS 0x989680 ;  /* 0x009896800000895d */ /* 0x004fea0003900000 */
[----:B------:R-:W2:Y:S02]  /*8c90*/  @!P0 SYNCS.PHASECHK.TRANS64 P0, [R3+URZ+0xb8], R12 ;  /* 0x0000b80c030085a7 */ /* 0x000ea400080010ff */
[----:B--2---:R-:W-:Y:S05]  /*8ca0*/  @!P0 BRA `(.L_x_167) ;  /* 0xfffffffc00f08947 */ /* 0x004fea000383ffff */
[----:B------:R-:W-:Y:S05]  /*8cb0*/  BRA `(.L_x_168) ;  /* 0xffffffc000007947 */ /* 0x000fea000383ffff */
.L_x_75:
[----:B------:R-:W-:-:S07]  /*8cc0*/  MOV R0, UR22 ;  /* 0x0000001600007c02 */ /* 0x000fce0008000f00 */
.L_x_169:
[----:B-1----:R1:W3:Y:S02]  /*8cd0*/  SYNCS.PHASECHK.TRANS64.TRYWAIT P0, [R0+URZ+0xa0], R3 ;  /* 0x0000a003000075a7 */ /* 0x0022e400080011ff */
[----:B---3--:R-:W-:Y:S05]  /*8ce0*/  @!P0 NANOSLEEP.SYNCS 0x989680 ;  /* 0x009896800000895d */ /* 0x008fea0003900000 */
[----:B------:R-:W3:Y:S02]  /*8cf0*/  @!P0 SYNCS.PHASECHK.TRANS64 P0, [R0+URZ+0xa0], R3 ;  /* 0x0000a003000085a7 */ /* 0x000ee400080010ff */
[----:B---3--:R-:W-:Y:S05]  /*8d00*/  @!P0 BRA `(.L_x_169) ;  /* 0xfffffffc00f08947 */ /* 0x008fea000383ffff */
[----:B------:R-:W-:Y:S05]  /*8d10*/  BRA `(.L_x_170) ;  /* 0xffffffc000647947 */ /* 0x000fea000383ffff */
.L_x_76:
[----:B-1----:R-:W-:-:S07]  /*8d20*/  MOV R0, UR22 ;  /* 0x0000001600007c02 */ /* 0x002fce0008000f00 */
.L_x_171:
[----:B-1----:R1:W3:Y:S02]  /*8d30*/  SYNCS.PHASECHK.TRANS64.TRYWAIT P0, [R0+URZ+0xa8], R3 ;  /* 0x0000a803000075a7 */ /* 0x0022e400080011ff */
[----:B---3--:R-:W-:Y:S05]  /*8d40*/  @!P0 NANOSLEEP.SYNCS 0x989680 ;  /* 0x009896800000895d */ /* 0x008fea0003900000 */
[----:B------:R-:W3:Y:S02]  /*8d50*/  @!P0 SYNCS.PHASECHK.TRANS64 P0, [R0+URZ+0xa8], R3 ;  /* 0x0000a803000085a7 */ /* 0x000ee400080010ff */
[----:B---3--:R-:W-:Y:S05]  /*8d60*/  @!P0 BRA `(.L_x_171) ;  /* 0xfffffffc00f08947 */ /* 0x008fea000383ffff */
[----:B------:R-:W-:Y:S05]  /*8d70*/  BRA `(.L_x_172) ;  /* 0xffffffc000547947 */ /* 0x000fea000383ffff */
.L_x_77:
[----:B-1----:R-:W-:-:S07]  /*8d80*/  MOV R0, UR22 ;  /* 0x0000001600007c02 */ /* 0x002fce0008000f00 */
.L_x_173:
[----:B-1----:R1:W3:Y:S02]  /*8d90*/  SYNCS.PHASECHK.TRANS64.TRYWAIT P0, [R0+URZ+0xb0], R3 ;  /* 0x0000b003000075a7 */ /* 0x0022e400080011ff */
[----:B---3--:R-:W-:Y:S05]  /*8da0*/  @!P0 NANOSLEEP.SYNCS 0x989680 ;  /* 0x009896800000895d */ /* 0x008fea0003900000 */
[----:B------:R-:W3:Y:S02]  /*8db0*/  @!P0 SYNCS.PHASECHK.TRANS64 P0, [R0+URZ+0xb0], R3 ;  /* 0x0000b003000085a7 */ /* 0x000ee400080010ff */
[----:B---3--:R-:W-:Y:S05]  /*8dc0*/  @!P0 BRA `(.L_x_173) ;  /* 0xfffffffc00f08947 */ /* 0x008fea000383ffff */
[----:B------:R-:W-:Y:S05]  /*8dd0*/  BRA `(.L_x_174) ;  /* 0xffffffc000447947 */ /* 0x000fea000383ffff */
.L_x_79:
[----:B------:R-:W-:Y:S07]  /*8de0*/  MOV R0, UR50 ;  /* 0x0000003200007c02 */ /* 0x000fee0008000f00 */
.L_x_175:
[----:B-1----:R1:W2:Y:S02]  /*8df0*/  SYNCS.PHASECHK.TRANS64.TRYWAIT P0, [R0+URZ+0xd0], R3 ;  /* 0x0000d003000075a7 */ /* 0x0022a400080011ff */
[----:B--2---:R-:W-:Y:S05]  /*8e00*/  @!P0 NANOSLEEP.SYNCS 0x989680 ;  /* 0x009896800000895d */ /* 0x004fea0003900000 */
[----:B------:R-:W2:Y:S02]  /*8e10*/  @!P0 SYNCS.PHASECHK.TRANS64 P0, [R0+URZ+0xd0], R3 ;  /* 0x0000d003000085a7 */ /* 0x000ea400080010ff */
[----:B--2---:R-:W-:Y:S05]  /*8e20*/  @!P0 BRA `(.L_x_175) ;  /* 0xfffffffc00f08947 */ /* 0x004fea000383ffff */
[----:B------:R-:W-:Y:S05]  /*8e30*/  BRA `(.L_x_176) ;  /* 0xffffffc400207947 */ /* 0x000fea000383ffff */
.L_x_90:
[----:B-1----:R-:W-:Y:S04]  /*8e40*/  MOV R2, UR50 ;  /* 0x0000003200027c02 */ /* 0x002fe80008000f00 */
[----:B------:R1:W3:Y:S03]  /*8e50*/  SYNCS.PHASECHK.TRANS64.TRYWAIT P1, [R2+URZ+0x80], R3 ;  /* 0x00008003020075a7 */ /* 0x0002e600080211ff */
[----:B---3--:R-:W-:Y:S05]  /*8e60*/  @!P1 NANOSLEEP.SYNCS 0x989680 ;  /* 0x009896800000995d */ /* 0x008fea0003900000 */
[----:B------:R-:W3:Y:S02]  /*8e70*/  @!P1 SYNCS.PHASECHK.TRANS64 P1, [R2+URZ+0x80], R3 ;  /* 0x00008003020095a7 */ /* 0x000ee400080210ff */
[----:B---3--:R-:W-:Y:S05]  /*8e80*/  @!P1 BRA `(.L_x_90) ;  /* 0xfffffffc00ec9947 */ /* 0x008fea000383ffff */
[----:B------:R-:W-:Y:S05]  /*8e90*/  BRA `(.L_x_89) ;  /* 0xffffffd000487947 */ /* 0x000fea000383ffff */
.L_x_92:
[----:B-1----:R1:W4:Y:S02]  /*8ea0*/  SYNCS.PHASECHK.TRANS64.TRYWAIT P0, [R83+URZ+0xe0], R0 ;  /* 0x0000e000530075a7 */ /* 0x00232400080011ff */
[----:B----4-:R-:W-:Y:S05]  /*8eb0*/  @!P0 NANOSLEEP.SYNCS 0x989680 ;  /* 0x009896800000895d */ /* 0x010fea0003900000 */
[----:B------:R-:W4:Y:S02]  /*8ec0*/  @!P0 SYNCS.PHASECHK.TRANS64 P0, [R83+URZ+0xe0], R0 ;  /* 0x0000e000530085a7 */ /* 0x000f2400080010ff */
[----:B----4-:R-:W-:Y:S05]  /*8ed0*/  @!P0 BRA `(.L_x_92) ;  /* 0xfffffffc00f08947 */ /* 0x010fea000383ffff */
[----:B------:R-:W-:Y:S05]  /*8ee0*/  BRA `(.L_x_91) ;  /* 0xffffffd0006c7947 */ /* 0x000fea000383ffff */
.L_x_101:
[----:B--2---:R2:W4:Y:S02]  /*8ef0*/  SYNCS.PHASECHK.TRANS64.TRYWAIT P0, [R4+URZ+0x80], R3 ;  /* 0x00008003040075a7 */ /* 0x00452400080011ff */
[----:B----4-:R-:W-:Y:S05]  /*8f00*/  @!P0 NANOSLEEP.SYNCS 0x989680 ;  /* 0x009896800000895d */ /* 0x010fea0003900000 */
[----:B------:R-:W4:Y:S02]  /*8f10*/  @!P0 SYNCS.PHASECHK.TRANS64 P0, [R4+URZ+0x80], R3 ;  /* 0x00008003040085a7 */ /* 0x000f2400080010ff */
[----:B----4-:R-:W-:Y:S05]  /*8f20*/  @!P0 BRA `(.L_x_101) ;  /* 0xfffffffc00f08947 */ /* 0x010fea000383ffff */
[----:B------:R-:W-:Y:S05]  /*8f30*/  BRA `(.L_x_100) ;  /* 0xffffffd800607947 */ /* 0x000fea000383ffff */
.L_x_109:
[----:B--2---:R2:W4:Y:S02]  /*8f40*/  SYNCS.PHASECHK.TRANS64.TRYWAIT P0, [R16+URZ+0x80], R3 ;  /* 0x00008003100075a7 */ /* 0x00452400080011ff */
[----:B----4-:R-:W-:Y:S05]  /*8f50*/  @!P0 NANOSLEEP.SYNCS 0x989680 ;  /* 0x009896800000895d */ /* 0x010fea0003900000 */
[----:B------:R-:W4:Y:S02]  /*8f60*/  @!P0 SYNCS.PHASECHK.TRANS64 P0, [R16+URZ+0x80], R3 ;  /* 0x00008003100085a7 */ /* 0x000f2400080010ff */
[----:B----4-:R-:W-:Y:S05]  /*8f70*/  @!P0 BRA `(.L_x_109) ;  /* 0xfffffffc00f08947 */ /* 0x010fea000383ffff */
[----:B------:R-:W-:Y:S05]  /*8f80*/  BRA `(.L_x_108) ;  /* 0xffffffe000707947 */ /* 0x000fea000383ffff */
.L_x_117:
[----:B--2---:R2:W4:Y:S02]  /*8f90*/  SYNCS.PHASECHK.TRANS64.TRYWAIT P0, [R17+URZ+0x80], R0 ;  /* 0x00008000110075a7 */ /* 0x00452400080011ff */
[----:B----4-:R-:W-:Y:S05]  /*8fa0*/  @!P0 NANOSLEEP.SYNCS 0x989680 ;  /* 0x009896800000895d */ /* 0x010fea0003900000 */
[----:B------:R-:W4:Y:S02]  /*8fb0*/  @!P0 SYNCS.PHASECHK.TRANS64 P0, [R17+URZ+0x80], R0 ;  /* 0x00008000110085a7 */ /* 0x000f2400080010ff */
[----:B----4-:R-:W-:Y:S05]  /*8fc0*/  @!P0 BRA `(.L_x_117) ;  /* 0xfffffffc00f08947 */ /* 0x010fea000383ffff */
[----:B------:R-:W-:Y:S05]  /*8fd0*/  BRA `(.L_x_116) ;  /* 0xffffffe8007c7947 */ /* 0x000fea000383ffff */
        .weak           $__internal_0_$__cuda_sm10x_tcgen05_guardrail_trap_col_being_dealloced_not_returned_by_alloc
        .type           $__internal_0_$__cuda_sm10x_tcgen05_guardrail_trap_col_being_dealloced_not_returned_by_alloc,@function
        .size           $__internal_0_$__cuda_sm10x_tcgen05_guardrail_trap_col_being_dealloced_not_returned_by_alloc,($__internal_1_$__cuda_sm10x_tcgen05_guardrail_trap_phase_invalid_during_alloc - $__internal_0_$__cuda_sm10x_tcgen05_guardrail_trap_col_being_dealloced_not_returned_by_alloc)
$__internal_0_$__cuda_sm10x_tcgen05_guardrail_trap_col_being_dealloced_not_returned_by_alloc:
[----:B------:R-:W-:Y:S05]  /*8fe0*/  BPT.TRAP 0x1 ;  /* 0x000000040000795c */ /* 0x000fea0000300000 */
[----:B------:R-:W-:-:S04]  /*8ff0*/  HFMA2 R3, -RZ, RZ, 0, 0 ;  /* 0x00000000ff037431 */ /* 0x000fc800000001ff */
[----:B------:R-:W-:Y:S05]  /*9000*/  RET.REL.NODEC R2 `(_ZN7cutlass13device_kernelINS_4conv6kernel13ConvUniversalINS1_16ConvProblemShapeILNS1_8OperatorE1ELi2EEENS1_10collective14CollectiveConvINS1_47MainloopSm100TmaUmmaWarpSpecializedImplicitGemmILS5_1ELi8ELi2ELi1ELi2EN4cute5tupleIJNSA_1CILi1EEESD_SD_EEEEENSB_IJNSC_ILi64EEENSC_ILi128EEENSB_IJSG_EEEEEENS_10bfloat16_tESK_NSA_8TiledMMAINSA_8MMA_AtomIJNSA_20SM100_MMA_F16BF16_SSISK_SK_fLi64ELi128ELNSA_4UMMA5MajorE0ELSP_1ELNSO_7ScaleInE0ELSQ_0EEEEEENSA_6LayoutISE_NSB_IJNSC_ILi0EEESU_SU_EEEEENSB_IJNSA_10UnderscoreESX_SX_EEEEENS7_6detail27Sm100ImplicitGemmTileTraitsINSA_20SM90_TMA_LOAD_IM2COLENSA_14ComposedLayoutINSA_7SwizzleILi3ELi4ELi3EEENSA_18smem_ptr_flag_bitsILi16EEENST_INSB_IJNSC_ILi8EEESG_EEENSB_IJSG_SD_EEEEEEEvEENS11_INSA_13SM90_TMA_LOADENS13_IS15_S17_NST_INSB_IJSG_S18_EEENSB_IJSD_SG_EEEEEEEvEEEENS_8epilogue10collective18CollectiveEpilogueINS1L_23Sm100TmaWarpSpecializedILi4ELi2ELi16ELb1ELb0EEEJSJ_NSB_IJNST_ISG_SD_EENST_INSC_ILi32EEESD_EEEEESK_NSB_IJNSB_IJlllEEESD_SU_EEESK_S1V_NS1L_6fusion15FusionCallbacksIS1P_NS1W_17LinearCombinationISK_fSK_fLNS_15FloatRoundStyleE2EEESJ_S1T_JEEENSA_5SM1004TMEM4LOAD26SM100_TMEM_LOAD_16dp256b4xES12_NS13_INS14_ILi2ELi4ELi3EEES17_NST_INSB_IJS18_S1R_EEENSB_IJS1R_SD_EEEEEEENSA_17SM75_U32x4_LDSM_NENSA_21SM90_TMA_STORE_IM2COLES2A_NSA_17SM90_U32x4_STSM_NENSA_39AutoVectorizingCopyWithAssumedAlignmentILi128EEEEEEvvEEEEvNT_6ParamsE) ;  /* 0xffffff6c02fc7950 */ /* 0x000fea0003c3ffff */
        .weak           $__internal_1_$__cuda_sm10x_tcgen05_guardrail_trap_phase_invalid_during_alloc
        .type           $__internal_1_$__cuda_sm10x_tcgen05_guardrail_trap_phase_invalid_during_alloc,@function
        .size           $__internal_1_$__cuda_sm10x_tcgen05_guardrail_trap_phase_invalid_during_alloc,($__internal_2_$__cuda_sm10x_tcgen05_guardrail_trap_unallocated_columns_being_dealloced - $__internal_1_$__cuda_sm10x_tcgen05_guardrail_trap_phase_invalid_during_alloc)
$__internal_1_$__cuda_sm10x_tcgen05_guardrail_trap_phase_invalid_during_alloc:
[----:B------:R-:W-:Y:S05]  /*9010*/  BPT.TRAP 0x1 ;  /* 0x000000040000795c */ /* 0x000fea0000300000 */
[----:B------:R-:W-:-:S04]  /*9020*/  MOV R3, 0x0 ;  /* 0x0000000000037802 */ /* 0x000fc80000000f00 */
[----:B------:R-:W-:Y:S05]  /*9030*/  RET.REL.NODEC R2 `(_ZN7cutlass13device_kernelINS_4conv6kernel13ConvUniversalINS1_16ConvProblemShapeILNS1_8OperatorE1ELi2EEENS1_10collective14CollectiveConvINS1_47MainloopSm100TmaUmmaWarpSpecializedImplicitGemmILS5_1ELi8ELi2ELi1ELi2EN4cute5tupleIJNSA_1CILi1EEESD_SD_EEEEENSB_IJNSC_ILi64EEENSC_ILi128EEENSB_IJSG_EEEEEENS_10bfloat16_tESK_NSA_8TiledMMAINSA_8MMA_AtomIJNSA_20SM100_MMA_F16BF16_SSISK_SK_fLi64ELi128ELNSA_4UMMA5MajorE0ELSP_1ELNSO_7ScaleInE0ELSQ_0EEEEEENSA_6LayoutISE_NSB_IJNSC_ILi0EEESU_SU_EEEEENSB_IJNSA_10UnderscoreESX_SX_EEEEENS7_6detail27Sm100ImplicitGemmTileTraitsINSA_20SM90_TMA_LOAD_IM2COLENSA_14ComposedLayoutINSA_7SwizzleILi3ELi4ELi3EEENSA_18smem_ptr_flag_bitsILi16EEENST_INSB_IJNSC_ILi8EEESG_EEENSB_IJSG_SD_EEEEEEEvEENS11_INSA_13SM90_TMA_LOADENS13_IS15_S17_NST_INSB_IJSG_S18_EEENSB_IJSD_SG_EEEEEEEvEEEENS_8epilogue10collective18CollectiveEpilogueINS1L_23Sm100TmaWarpSpecializedILi4ELi2ELi16ELb1ELb0EEEJSJ_NSB_IJNST_ISG_SD_EENST_INSC_ILi32EEESD_EEEEESK_NSB_IJNSB_IJlllEEESD_SU_EEESK_S1V_NS1L_6fusion15FusionCallbacksIS1P_NS1W_17LinearCombinationISK_fSK_fLNS_15FloatRoundStyleE2EEESJ_S1T_JEEENSA_5SM1004TMEM4LOAD26SM100_TMEM_LOAD_16dp256b4xES12_NS13_INS14_ILi2ELi4ELi3EEES17_NST_INSB_IJS18_S1R_EEENSB_IJS1R_SD_EEEEEEENSA_17SM75_U32x4_LDSM_NENSA_21SM90_TMA_STORE_IM2COLES2A_NSA_17SM90_U32x4_STSM_NENSA_39AutoVectorizingCopyWithAssumedAlignmentILi128EEEEEEvvEEEEvNT_6ParamsE) ;  /* 0xffffff6c02f07950 */ /* 0x000fea0003c3ffff */
        .weak           $__internal_2_$__cuda_sm10x_tcgen05_guardrail_trap_unallocated_columns_being_dealloced
        .type           $__internal_2_$__cuda_sm10x_tcgen05_guardrail_trap_unallocated_columns_being_dealloced,@function
        .size           $__internal_2_$__cuda_sm10x_tcgen05_guardrail_trap_unallocated_columns_being_dealloced,(.L_x_178 - $__internal_2_$__cuda_sm10x_tcgen05_guardrail_trap_unallocated_columns_being_dealloced)
$__internal_2_$__cuda_sm10x_tcgen05_guardrail_trap_unallocated_columns_being_dealloced:
[----:B------:R-:W-:Y:S05]  /*9040*/  BPT.TRAP 0x1 ;  /* 0x000000040000795c */ /* 0x000fea0000300000 */
[----:B------:R-:W-:-:S04]  /*9050*/  HFMA2 R3, -RZ, RZ, 0, 0 ;  /* 0x00000000ff037431 */ /* 0x000fc800000001ff */
[----:B------:R-:W-:Y:S05]  /*9060*/  RET.REL.NODEC R2 `(_ZN7cutlass13device_kernelINS_4conv6kernel13ConvUniversalINS1_16ConvProblemShapeILNS1_8OperatorE1ELi2EEENS1_10collective14CollectiveConvINS1_47MainloopSm100TmaUmmaWarpSpecializedImplicitGemmILS5_1ELi8ELi2ELi1ELi2EN4cute5tupleIJNSA_1CILi1EEESD_SD_EEEEENSB_IJNSC_ILi64EEENSC_ILi128EEENSB_IJSG_EEEEEENS_10bfloat16_tESK_NSA_8TiledMMAINSA_8MMA_AtomIJNSA_20SM100_MMA_F16BF16_SSISK_SK_fLi64ELi128ELNSA_4UMMA5MajorE0ELSP_1ELNSO_7ScaleInE0ELSQ_0EEEEEENSA_6LayoutISE_NSB_IJNSC_ILi0EEESU_SU_EEEEENSB_IJNSA_10UnderscoreESX_SX_EEEEENS7_6detail27Sm100ImplicitGemmTileTraitsINSA_20SM90_TMA_LOAD_IM2COLENSA_14ComposedLayoutINSA_7SwizzleILi3ELi4ELi3EEENSA_18smem_ptr_flag_bitsILi16EEENST_INSB_IJNSC_ILi8EEESG_EEENSB_IJSG_SD_EEEEEEEvEENS11_INSA_13SM90_TMA_LOADENS13_IS15_S17_NST_INSB_IJSG_S18_EEENSB_IJSD_SG_EEEEEEEvEEEENS_8epilogue10collective18CollectiveEpilogueINS1L_23Sm100TmaWarpSpecializedILi4ELi2ELi16ELb1ELb0EEEJSJ_NSB_IJNST_ISG_SD_EENST_INSC_ILi32EEESD_EEEEESK_NSB_IJNSB_IJlllEEESD_SU_EEESK_S1V_NS1L_6fusion15FusionCallbacksIS1P_NS1W_17LinearCombinationISK_fSK_fLNS_15FloatRoundStyleE2EEESJ_S1T_JEEENSA_5SM1004TMEM4LOAD26SM100_TMEM_LOAD_16dp256b4xES12_NS13_INS14_ILi2ELi4ELi3EEES17_NST_INSB_IJS18_S1R_EEENSB_IJS1R_SD_EEEEEEENSA_17SM75_U32x4_LDSM_NENSA_21SM90_TMA_STORE_IM2COLES2A_NSA_17SM90_U32x4_STSM_NENSA_39AutoVectorizingCopyWithAssumedAlignmentILi128EEEEEEvvEEEEvNT_6ParamsE) ;  /* 0xffffff6c02e47950 */ /* 0x000fea0003c3ffff */
.L_x_177:
[----:B------:R-:W-:-:S00]  /*9070*/  BRA `(.L_x_177) ;  /* 0xfffffffc00fc7947 */ /* 0x000fc0000383ffff */
[----:B------:R-:W-:-:S00]  /*9080*/  NOP ;  /* 0x0000000000007918 */ /* 0x000fc00000000000 */
[----:B------:R-:W-:-:S00]  /*9090*/  NOP ;  /* 0x0000000000007918 */ /* 0x000fc00000000000 */
[----:B------:R-:W-:-:S00]  /*90a0*/  NOP ;  /* 0x0000000000007918 */ /* 0x000fc00000000000 */
[----:B------:R-:W-:-:S00]  /*90b0*/  NOP ;  /* 0x0000000000007918 */ /* 0x000fc00000000000 */
[----:B------:R-:W-:-:S00]  /*90c0*/  NOP ;  /* 0x0000000000007918 */ /* 0x000fc00000000000 */
[----:B------:R-:W-:-:S00]  /*90d0*/  NOP ;  /* 0x0000000000007918 */ /* 0x000fc00000000000 */
[----:B------:R-:W-:-:S00]  /*90e0*/  NOP ;  /* 0x0000000000007918 */ /* 0x000fc00000000000 */
[----:B------:R-:W-:-:S00]  /*90f0*/  NOP ;  /* 0x0000000000007918 */ /* 0x000fc00000000000 */
.L_x_178:


//--------------------- .nv.global.init           --------------------------
	.section	.nv.global.init,"aw",@progbits
.nv.global.init:
	.type		$str$29,@object
	.size		$str$29,($str$30 - $str$29)
$str$29:
        /*0000*/ 	.byte	0x28, 0x61, 0x64, 0x64, 0x72, 0x65, 0x73, 0x73, 0x20, 0x26, 0x20, 0x6d, 0x61, 0x73, 0x6b, 0x29
        /*0010*/ 	.byte	0x20, 0x3d, 0x3d, 0x20, 0x30, 0x00
	.type		$str$30,@object
	.size		$str$30,($str$28 - $str$30)
$str$30:
        /*0016*/ 	.byte	0x2f, 0x74, 0x6d, 0x70, 0x2f, 0x63, 0x75, 0x74, 0x6c, 0x61, 0x73, 0x73, 0x5f, 0x73, 0x77, 0x65
        /*0026*/ 	.byte	0x65, 0x70, 0x5f, 0x73, 0x72, 0x63, 0x2f, 0x69, 0x6e, 0x63, 0x6c, 0x75, 0x64, 0x65, 0x2f, 0x63
        /*0036*/ 	.byte	0x75, 0x74, 0x65, 0x2f, 0x70, 0x6f, 0x69, 0x6e, 0x74, 0x65, 0x72, 0x5f, 0x66, 0x6c, 0x61, 0x67
        /*0046*/ 	.byte	0x67, 0x65, 0x64, 0x2e, 0x68, 0x70, 0x70, 0x00
	.type		$str$28,@object
	.size		$str$28,($str$27 - $str$28)
$str$28:
        /*004e*/ 	.byte	0x2f, 0x74, 0x6d, 0x70, 0x2f, 0x63, 0x75, 0x74, 0x6c, 0x61, 0x73, 0x73, 0x5f, 0x73, 0x77, 0x65
        /*005e*/ 	.byte	0x65, 0x70, 0x5f, 0x73, 0x72, 0x63, 0x2f, 0x69, 0x6e, 0x63, 0x6c, 0x75, 0x64, 0x65, 0x2f, 0x63
        /*006e*/ 	.byte	0x75, 0x74, 0x65, 0x2f, 0x61, 0x74, 0x6f, 0x6d, 0x2f, 0x63, 0x6f, 0x70, 0x79, 0x5f, 0x74, 0x72
        /*007e*/ 	.byte	0x61, 0x69, 0x74, 0x73, 0x5f, 0x73, 0x6d, 0x31, 0x30, 0x30, 0x2e, 0x68, 0x70, 0x70, 0x00
	.type		$str$27,@object
	.size		$str$27,(__unnamed_1 - $str$27)
$str$27:
        /*008d*/ 	.byte	0x28, 0x28, 0x75, 0x69, 0x6e, 0x74, 0x33, 0x32, 0x5f, 0x74, 0x28, 0x74, 0x68, 0x72, 0x65, 0x61
        /*009d*/ 	.byte	0x64, 0x49, 0x64, 0x78, 0x2e, 0x78, 0x29, 0x20, 0x2f, 0x20, 0x33, 0x32, 0x29, 0x20, 0x25, 0x20
        /*00ad*/ 	.byte	0x34, 0x29, 0x20, 0x3d, 0x3d, 0x20, 0x28, 0x28, 0x28, 0x74, 0x6d, 0x65, 0x6d, 0x5f, 0x61, 0x64
        /*00bd*/ 	.byte	0x64, 0x72, 0x20, 0x3e, 0x3e, 0x20, 0x31, 0x36, 0x29, 0x20, 0x2f, 0x20, 0x33, 0x32, 0x29, 0x20
        /*00cd*/ 	.byte	0x25, 0x20, 0x34, 0x29, 0x00
	.type		__unnamed_1,@object
	.size		__unnamed_1,(__unnamed_2 - __unnamed_1)
__unnamed_1:
        /*00d2*/ 	.byte	0x61, 0x75, 0x74, 0x6f, 0x20, 0x63, 0x75, 0x74, 0x65, 0x3a, 0x3a, 0x61, 0x73, 0x5f, 0x70, 0x6f
        /* <DEDUP_REMOVED lines=24> */
        /*0262*/ 	.byte	0x30, 0x34, 0x38, 0x3e, 0x3e, 0x3e, 0x3e, 0x5d, 0x00
	.type		__unnamed_2,@object
	.size		__unnamed_2,(.L_2 - __unnamed_2)
__unnamed_2:
        /* <DEDUP_REMOVED lines=45> */
        /*053b*/ 	.byte	0x3e, 0x3e, 0x3e, 0x5d, 0x00
.L_2:


//--------------------- .nv.shared._ZN7cutlass13device_kernelINS_4conv6kernel13ConvUniversalINS1_16ConvProblemShapeILNS1_8OperatorE1ELi2EEENS1_10collective14CollectiveConvINS1_47MainloopSm100TmaUmmaWarpSpecializedImplicitGemmILS5_1ELi8ELi2ELi1ELi2EN4cute5tupleIJNSA_1CILi1EEESD_SD_EEEEENSB_IJNSC_ILi64EEENSC_ILi128EEENSB_IJSG_EEEEEENS_10bfloat16_tESK_NSA_8TiledMMAINSA_8MMA_AtomIJNSA_20SM100_MMA_F16BF16_SSISK_SK_fLi64ELi128ELNSA_4UMMA5MajorE0ELSP_1ELNSO_7ScaleInE0ELSQ_0EEEEEENSA_6LayoutISE_NSB_IJNSC_ILi0EEESU_SU_EEEEENSB_IJNSA_10UnderscoreESX_SX_EEEEENS7_6detail27Sm100ImplicitGemmTileTraitsINSA_20SM90_TMA_LOAD_IM2COLENSA_14ComposedLayoutINSA_7SwizzleILi3ELi4ELi3EEENSA_18smem_ptr_flag_bitsILi16EEENST_INSB_IJNSC_ILi8EEESG_EEENSB_IJSG_SD_EEEEEEEvEENS11_INSA_13SM90_TMA_LOADENS13_IS15_S17_NST_INSB_IJSG_S18_EEENSB_IJSD_SG_EEEEEEEvEEEENS_8epilogue10collective18CollectiveEpilogueINS1L_23Sm100TmaWarpSpecializedILi4ELi2ELi16ELb1ELb0EEEJSJ_NSB_IJNST_ISG_SD_EENST_INSC_ILi32EEESD_EEEEESK_NSB_IJNSB_IJlllEEESD_SU_EEESK_S1V_NS1L_6fusion15FusionCallbacksIS1P_NS1W_17LinearCombinationISK_fSK_fLNS_15FloatRoundStyleE2EEESJ_S1T_JEEENSA_5SM1004TMEM4LOAD26SM100_TMEM_LOAD_16dp256b4xES12_NS13_INS14_ILi2ELi4ELi3EEES17_NST_INSB_IJS18_S1R_EEENSB_IJS1R_SD_EEEEEEENSA_17SM75_U32x4_LDSM_NENSA_21SM90_TMA_STORE_IM2COLES2A_NSA_17SM90_U32x4_STSM_NENSA_39AutoVectorizingCopyWithAssumedAlignmentILi128EEEEEEvvEEEEvNT_6ParamsE --------------------------
	.section	.nv.shared._ZN7cutlass13device_kernelINS_4conv6kernel13ConvUniversalINS1_16ConvProblemShapeILNS1_8OperatorE1ELi2EEENS1_10collective14CollectiveConvINS1_47MainloopSm100TmaUmmaWarpSpecializedImplicitGemmILS5_1ELi8ELi2ELi1ELi2EN4cute5tupleIJNSA_1CILi1EEESD_SD_EEEEENSB_IJNSC_ILi64EEENSC_ILi128EEENSB_IJSG_EEEEEENS_10bfloat16_tESK_NSA_8TiledMMAINSA_8MMA_AtomIJNSA_20SM100_MMA_F16BF16_SSISK_SK_fLi64ELi128ELNSA_4UMMA5MajorE0ELSP_1ELNSO_7ScaleInE0ELSQ_0EEEEEENSA_6LayoutISE_NSB_IJNSC_ILi0EEESU_SU_EEEEENSB_IJNSA_10UnderscoreESX_SX_EEEEENS7_6detail27Sm100ImplicitGemmTileTraitsINSA_20SM90_TMA_LOAD_IM2COLENSA_14ComposedLayoutINSA_7SwizzleILi3ELi4ELi3EEENSA_18smem_ptr_flag_bitsILi16EEENST_INSB_IJNSC_ILi8EEESG_EEENSB_IJSG_SD_EEEEEEEvEENS11_INSA_13SM90_TMA_LOADENS13_IS15_S17_NST_INSB_IJSG_S18_EEENSB_IJSD_SG_EEEEEEEvEEEENS_8epilogue10collective18CollectiveEpilogueINS1L_23Sm100TmaWarpSpecializedILi4ELi2ELi16ELb1ELb0EEEJSJ_NSB_IJNST_ISG_SD_EENST_INSC_ILi32EEESD_EEEEESK_NSB_IJNSB_IJlllEEESD_SU_EEESK_S1V_NS1L_6fusion15FusionCallbacksIS1P_NS1W_17LinearCombinationISK_fSK_fLNS_15FloatRoundStyleE2EEESJ_S1T_JEEENSA_5SM1004TMEM4LOAD26SM100_TMEM_LOAD_16dp256b4xES12_NS13_INS14_ILi2ELi4ELi3EEES17_NST_INSB_IJS18_S1R_EEENSB_IJS1R_SD_EEEEEEENSA_17SM75_U32x4_LDSM_NENSA_21SM90_TMA_STORE_IM2COLES2A_NSA_17SM90_U32x4_STSM_NENSA_39AutoVectorizingCopyWithAssumedAlignmentILi128EEEEEEvvEEEEvNT_6ParamsE,"aw",@nobits
	.sectionflags	@""
	.align	16
	.zero		1024


//--------------------- .nv.shared.reserved.0     --------------------------
	.section	.nv.shared.reserved.0,"aw",@nobits
	.weak		__nv_reservedSMEM_offset_0_alias
	.size		__nv_reservedSMEM_offset_0_alias, 0, 64
	.other		__nv_reservedSMEM_offset_0_alias,@"STO_CUDA_RESERVED_SHARED STV_DEFAULT"
__nv_reservedSMEM_offset_0_alias:
	.zero		0
.nv.shared.reserved.0:
	.zero		64
	.weak		__nv_reservedSMEM_tcgen05_partition
	.type		__nv_reservedSMEM_tcgen05_partition,@object
	.size		__nv_reservedSMEM_tcgen05_partition,(.L_0 - __nv_reservedSMEM_tcgen05_partition)
__nv_reservedSMEM_tcgen05_partition:
	.zero		32
.L_0:


//--------------------- .nv.global                --------------------------
	.section	.nv.global,"aw",@nobits
.nv.global:
	.type		_ZN39_INTERNAL_9f99c086_4_k_cu_452ab5e6_41574cute1_E,@object
	.size		_ZN39_INTERNAL_9f99c086_4_k_cu_452ab5e6_41574cute1_E,(_ZN39_INTERNAL_9f99c086_4_k_cu_452ab5e6_41574cuda3std3__45__cpo6cbeginE - _ZN39_INTERNAL_9f99c086_4_k_cu_452ab5e6_41574cute1_E)
_ZN39_INTERNAL_9f99c086_4_k_cu_452ab5e6_41574cute1_E:
	.zero		1
	.type		_ZN39_INTERNAL_9f99c086_4_k_cu_452ab5e6_41574cuda3std3__45__cpo6cbeginE,@object
	.size		_ZN39_INTERNAL_9f99c086_4_k_cu_452ab5e6_41574cuda3std3__45__cpo6cbeginE,(_ZN39_INTERNAL_9f99c086_4_k_cu_452ab5e6_41574cuda3std3__48in_placeE - _ZN39_INTERNAL_9f99c086_4_k_cu_452ab5e6_41574cuda3std3__45__cpo6cbeginE)
_ZN39_INTERNAL_9f99c086_4_k_cu_452ab5e6_41574cuda3std3__45__cpo6cbeginE:
	.zero		1
	.type		_ZN39_INTERNAL_9f99c086_4_k_cu_452ab5e6_41574cuda3std3__48in_placeE,@object
	.size		_ZN39_INTERNAL_9f99c086_4_k_cu_452ab5e6_41574cuda3std3__48in_placeE,(_ZN39_INTERNAL_9f99c086_4_k_cu_452ab5e6_41574cuda3std6ranges3__45__cpo9iter_moveE - _ZN39_INTERNAL_9f99c086_4_k_cu_452ab5e6_41574cuda3std3__48in_placeE)
_ZN39_INTERNAL_9f99c086_4_k_cu_452ab5e6_41574cuda3std3__48in_placeE:
	.zero		1
	.type		_ZN39_INTERNAL_9f99c086_4_k_cu_452ab5e6_41574cuda3std6ranges3__45__cpo9iter_moveE,@object
	.size		_ZN39_INTERNAL_9f99c086_4_k_cu_452ab5e6_41574cuda3std6ranges3__45__cpo9iter_moveE,(_ZN39_INTERNAL_9f99c086_4_k_cu_452ab5e6_41574cuda3std3__45__cpo5beginE - _ZN39_INTERNAL_9f99c086_4_k_cu_452ab5e6_41574cuda3std6ranges3__45__cpo9iter_moveE)
_ZN39_INTERNAL_9f99c086_4_k_cu_452ab5e6_41574cuda3std6ranges3__45__cpo9iter_moveE:
	.zero		1
	.type		_ZN39_INTERNAL_9f99c086_4_k_cu_452ab5e6_41574cuda3std3__45__cpo5beginE,@object
	.size		_ZN39_INTERNAL_9f99c086_4_k_cu_452ab5e6_41574cuda3std3__45__cpo5beginE,(_ZN39_INTERNAL_9f99c086_4_k_cu_452ab5e6_41574cuda3std3__441_GLOBAL__N__9f99c086_4_k_cu_452ab5e6_41576ignoreE - _ZN39_INTERNAL_9f99c086_4_k_cu_452ab5e6_41574cuda3std3__45__cpo5beginE)
_ZN39_INTERNAL_9f99c086_4_k_cu_452ab5e6_41574cuda3std3__45__cpo5beginE:
	.zero		1
	.type		_ZN39_INTERNAL_9f99c086_4_k_cu_452ab5e6_41574cuda3std3__441_GLOBAL__N__9f99c086_4_k_cu_452ab5e6_41576ignoreE,@object
	.size		_ZN39_INTERNAL_9f99c086_4_k_cu_452ab5e6_41574cuda3std3__441_GLOBAL__N__9f99c086_4_k_cu_452ab5e6_41576ignoreE,(_ZN39_INTERNAL_9f99c086_4_k_cu_452ab5e6_41574cute7productE - _ZN39_INTERNAL_9f99c086_4_k_cu_452ab5e6_41574cuda3std3__441_GLOBAL__N__9f99c086_4_k_cu_452ab5e6_41576ignoreE)
_ZN39_INTERNAL_9f99c086_4_k_cu_452ab5e6_41574cuda3std3__441_GLOBAL__N__9f99c086_4_k_cu_452ab5e6_41576ignoreE:
	.zero		1
	.type		_ZN39_INTERNAL_9f99c086_4_k_cu_452ab5e6_41574cute7productE,@object
	.size		_ZN39_INTERNAL_9f99c086_4_k_cu_452ab5e6_41574cute7productE,(_ZN39_INTERNAL_9f99c086_4_k_cu_452ab5e6_41574cuda3std3__45__cpo3endE - _ZN39_INTERNAL_9f99c086_4_k_cu_452ab5e6_41574cute7productE)
_ZN39_INTERNAL_9f99c086_4_k_cu_452ab5e6_41574cute7productE:
	.zero		1
	.type		_ZN39_INTERNAL_9f99c086_4_k_cu_452ab5e6_41574cuda3std3__45__cpo3endE,@object
	.size		_ZN39_INTERNAL_9f99c086_4_k_cu_452ab5e6_41574cuda3std3__45__cpo3endE,(_ZN39_INTERNAL_9f99c086_4_k_cu_452ab5e6_41574cuda3std3__419piecewise_constructE - _ZN39_INTERNAL_9f99c086_4_k_cu_452ab5e6_41574cuda3std3__45__cpo3endE)
_ZN39_INTERNAL_9f99c086_4_k_cu_452ab5e6_41574cuda3std3__45__cpo3endE:
	.zero		1
	.type		_ZN39_INTERNAL_9f99c086_4_k_cu_452ab5e6_41574cuda3std3__419piecewise_constructE,@object
	.size		_ZN39_INTERNAL_9f99c086_4_k_cu_452ab5e6_41574cuda3std3__419piecewise_constructE,(_ZN39_INTERNAL_9f99c086_4_k_cu_452ab5e6_41574cuda3std3__45__cpo4cendE - _ZN39_INTERNAL_9f99c086_4_k_cu_452ab5e6_41574cuda3std3__419piecewise_constructE)
_ZN39_INTERNAL_9f99c086_4_k_cu_452ab5e6_41574cuda3std3__419piecewise_constructE:
	.zero		1
	.type		_ZN39_INTERNAL_9f99c086_4_k_cu_452ab5e6_41574cuda3std3__45__cpo4cendE,@object
	.size		_ZN39_INTERNAL_9f99c086_4_k_cu_452ab5e6_41574cuda3std3__45__cpo4cendE,(_ZN39_INTERNAL_9f99c086_4_k_cu_452ab5e6_41574cuda3std6ranges3__45__cpo4swapE - _ZN39_INTERNAL_9f99c086_4_k_cu_452ab5e6_41574cuda3std3__45__cpo4cendE)
_ZN39_INTERNAL_9f99c086_4_k_cu_452ab5e6_41574cuda3std3__45__cpo4cendE:
	.zero		1
	.type		_ZN39_INTERNAL_9f99c086_4_k_cu_452ab5e6_41574cuda3std6ranges3__45__cpo4swapE,@object
	.size		_ZN39_INTERNAL_9f99c086_4_k_cu_452ab5e6_41574cuda3std6ranges3__45__cpo4swapE,(.L_10 - _ZN39_INTERNAL_9f99c086_4_k_cu_452ab5e6_41574cuda3std6ranges3__45__cpo4swapE)
_ZN39_INTERNAL_9f99c086_4_k_cu_452ab5e6_41574cuda3std6ranges3__45__cpo4swapE:
	.zero		1
.L_10:


//--------------------- .nv.constant0._ZN7cutlass13device_kernelINS_4conv6kernel13ConvUniversalINS1_16ConvProblemShapeILNS1_8OperatorE1ELi2EEENS1_10collective14CollectiveConvINS1_47MainloopSm100TmaUmmaWarpSpecializedImplicitGemmILS5_1ELi8ELi2ELi1ELi2EN4cute5tupleIJNSA_1CILi1EEESD_SD_EEEEENSB_IJNSC_ILi64EEENSC_ILi128EEENSB_IJSG_EEEEEENS_10bfloat16_tESK_NSA_8TiledMMAINSA_8MMA_AtomIJNSA_20SM100_MMA_F16BF16_SSISK_SK_fLi64ELi128ELNSA_4UMMA5MajorE0ELSP_1ELNSO_7ScaleInE0ELSQ_0EEEEEENSA_6LayoutISE_NSB_IJNSC_ILi0EEESU_SU_EEEEENSB_IJNSA_10UnderscoreESX_SX_EEEEENS7_6detail27Sm100ImplicitGemmTileTraitsINSA_20SM90_TMA_LOAD_IM2COLENSA_14ComposedLayoutINSA_7SwizzleILi3ELi4ELi3EEENSA_18smem_ptr_flag_bitsILi16EEENST_INSB_IJNSC_ILi8EEESG_EEENSB_IJSG_SD_EEEEEEEvEENS11_INSA_13SM90_TMA_LOADENS13_IS15_S17_NST_INSB_IJSG_S18_EEENSB_IJSD_SG_EEEEEEEvEEEENS_8epilogue10collective18CollectiveEpilogueINS1L_23Sm100TmaWarpSpecializedILi4ELi2ELi16ELb1ELb0EEEJSJ_NSB_IJNST_ISG_SD_EENST_INSC_ILi32EEESD_EEEEESK_NSB_IJNSB_IJlllEEESD_SU_EEESK_S1V_NS1L_6fusion15FusionCallbacksIS1P_NS1W_17LinearCombinationISK_fSK_fLNS_15FloatRoundStyleE2EEESJ_S1T_JEEENSA_5SM1004TMEM4LOAD26SM100_TMEM_LOAD_16dp256b4xES12_NS13_INS14_ILi2ELi4ELi3EEES17_NST_INSB_IJS18_S1R_EEENSB_IJS1R_SD_EEEEEEENSA_17SM75_U32x4_LDSM_NENSA_21SM90_TMA_STORE_IM2COLES2A_NSA_17SM90_U32x4_STSM_NENSA_39AutoVectorizingCopyWithAssumedAlignmentILi128EEEEEEvvEEEEvNT_6ParamsE --------------------------
	.section	.nv.constant0._ZN7cutlass13device_kernelINS_4conv6kernel13ConvUniversalINS1_16ConvProblemShapeILNS1_8OperatorE1ELi2EEENS1_10collective14CollectiveConvINS1_47MainloopSm100TmaUmmaWarpSpecializedImplicitGemmILS5_1ELi8ELi2ELi1ELi2EN4cute5tupleIJNSA_1CILi1EEESD_SD_EEEEENSB_IJNSC_ILi64EEENSC_ILi128EEENSB_IJSG_EEEEEENS_10bfloat16_tESK_NSA_8TiledMMAINSA_8MMA_AtomIJNSA_20SM100_MMA_F16BF16_SSISK_SK_fLi64ELi128ELNSA_4UMMA5MajorE0ELSP_1ELNSO_7ScaleInE0ELSQ_0EEEEEENSA_6LayoutISE_NSB_IJNSC_ILi0EEESU_SU_EEEEENSB_IJNSA_10UnderscoreESX_SX_EEEEENS7_6detail27Sm100ImplicitGemmTileTraitsINSA_20SM90_TMA_LOAD_IM2COLENSA_14ComposedLayoutINSA_7SwizzleILi3ELi4ELi3EEENSA_18smem_ptr_flag_bitsILi16EEENST_INSB_IJNSC_ILi8EEESG_EEENSB_IJSG_SD_EEEEEEEvEENS11_INSA_13SM90_TMA_LOADENS13_IS15_S17_NST_INSB_IJSG_S18_EEENSB_IJSD_SG_EEEEEEEvEEEENS_8epilogue10collective18CollectiveEpilogueINS1L_23Sm100TmaWarpSpecializedILi4ELi2ELi16ELb1ELb0EEEJSJ_NSB_IJNST_ISG_SD_EENST_INSC_ILi32EEESD_EEEEESK_NSB_IJNSB_IJlllEEESD_SU_EEESK_S1V_NS1L_6fusion15FusionCallbacksIS1P_NS1W_17LinearCombinationISK_fSK_fLNS_15FloatRoundStyleE2EEESJ_S1T_JEEENSA_5SM1004TMEM4LOAD26SM100_TMEM_LOAD_16dp256b4xES12_NS13_INS14_ILi2ELi4ELi3EEES17_NST_INSB_IJS18_S1R_EEENSB_IJS1R_SD_EEEEEEENSA_17SM75_U32x4_LDSM_NENSA_21SM90_TMA_STORE_IM2COLES2A_NSA_17SM90_U32x4_STSM_NENSA_39AutoVectorizingCopyWithAssumedAlignmentILi128EEEEEEvvEEEEvNT_6ParamsE,"a",@progbits
	.sectionflags	@""
	.align	4
.nv.constant0._ZN7cutlass13device_kernelINS_4conv6kernel13ConvUniversalINS1_16ConvProblemShapeILNS1_8OperatorE1ELi2EEENS1_10collective14CollectiveConvINS1_47MainloopSm100TmaUmmaWarpSpecializedImplicitGemmILS5_1ELi8ELi2ELi1ELi2EN4cute5tupleIJNSA_1CILi1EEESD_SD_EEEEENSB_IJNSC_ILi64EEENSC_ILi128EEENSB_IJSG_EEEEEENS_10bfloat16_tESK_NSA_8TiledMMAINSA_8MMA_AtomIJNSA_20SM100_MMA_F16BF16_SSISK_SK_fLi64ELi128ELNSA_4UMMA5MajorE0ELSP_1ELNSO_7ScaleInE0ELSQ_0EEEEEENSA_6LayoutISE_NSB_IJNSC_ILi0EEESU_SU_EEEEENSB_IJNSA_10UnderscoreESX_SX_EEEEENS7_6detail27Sm100ImplicitGemmTileTraitsINSA_20SM90_TMA_LOAD_IM2COLENSA_14ComposedLayoutINSA_7SwizzleILi3ELi4ELi3EEENSA_18smem_ptr_flag_bitsILi16EEENST_INSB_IJNSC_ILi8EEESG_EEENSB_IJSG_SD_EEEEEEEvEENS11_INSA_13SM90_TMA_LOADENS13_IS15_S17_NST_INSB_IJSG_S18_EEENSB_IJSD_SG_EEEEEEEvEEEENS_8epilogue10collective18CollectiveEpilogueINS1L_23Sm100TmaWarpSpecializedILi4ELi2ELi16ELb1ELb0EEEJSJ_NSB_IJNST_ISG_SD_EENST_INSC_ILi32EEESD_EEEEESK_NSB_IJNSB_IJlllEEESD_SU_EEESK_S1V_NS1L_6fusion15FusionCallbacksIS1P_NS1W_17LinearCombinationISK_fSK_fLNS_15FloatRoundStyleE2EEESJ_S1T_JEEENSA_5SM1004TMEM4LOAD26SM100_TMEM_LOAD_16dp256b4xES12_NS13_INS14_ILi2ELi4ELi3EEES17_NST_INSB_IJS18_S1R_EEENSB_IJS1R_SD_EEEEEEENSA_17SM75_U32x4_LDSM_NENSA_21SM90_TMA_STORE_IM2COLES2A_NSA_17SM90_U32x4_STSM_NENSA_39AutoVectorizingCopyWithAssumedAlignmentILi128EEEEEEvvEEEEvNT_6ParamsE:
	.zero		2944


//--------------------- SYMBOLS --------------------------

	.type		.nv.reservedSmem.offset0,@object
	.size		.nv.reservedSmem.offset0,0x4
	.type		.nv.reservedSmem.cap,@object
	.size		.nv.reservedSmem.cap,0x4
	.type		__assertfail,@function
